	.target	sm_90a

	.elftype	@"ET_EXEC"


//--------------------- .note.nv.tkinfo           --------------------------
	.section	.note.nv.tkinfo,"",@"SHT_NOTE"
	.sectionflags	@"SHF_NOTE_NV_TKINFO"
	.tkinfo
        /*0018*/ 	.word	0x00000002
        /*0030*/ 	.string	""
        /*0030*/ 	.string	"ptxas"
        /*0030*/ 	.string	"Cuda compilation tools, release 13.0, V13.0.88"
        /*0030*/ 	.string	"Build cuda_13.0.r13.0/compiler.36424714_0"
        /*0030*/ 	.string	"-arch sm_90a -m 64 "



//--------------------- .note.nv.cuinfo           --------------------------
	.section	.note.nv.cuinfo,"",@"SHT_NOTE"
	.sectionflags	@"SHF_NOTE_NV_CUINFO"
        /*0018*/ 	.short	0x0002
        /*001a*/ 	.short	0x005a
        /*001c*/ 	.short	0x0082
	.zero		2


//--------------------- .nv.info                  --------------------------
	.section	.nv.info,"",@"SHT_CUDA_INFO"
	.align	4


	//----- nvinfo : EIATTR_REGCOUNT
	.align		4
        /*0000*/ 	.byte	0x04, 0x2f
        /*0002*/ 	.short	(.L_15 - .L_14)
	.align		4
.L_14:
        /*0004*/ 	.word	index@(_ZN7cutlass13device_kernelINS_4gemm6kernel13GemmUniversalIN4cute5tupleIJiiiiEEENS1_10collective13CollectiveMmaINS1_34MainloopSm90TmaGmmaWarpSpecializedILi18ENS5_IJNS4_1CILi2EEENSA_ILi4EEENSA_ILi1EEEEEENS1_35KernelTmaWarpSpecializedCooperativeEEENS5_IJNSA_ILi128EEENSA_ILi64EEESI_EEEaNS5_IJlSD_lEEEaSK_NS4_8TiledMMAINS4_8MMA_AtomIJNS4_4SM904GMMA26MMA_64x64x32_S32S8S8_SS_TNEEEENS4_6LayoutINS5_IJSB_SD_SD_EEENS5_IJSD_NSA_ILi0EEEST_EEEEENS5_IJNS4_10UnderscoreESW_SW_EEEEENS4_23SM90_TMA_LOAD_MULTICASTENS4_14ComposedLayoutINS4_7SwizzleILi2ELi4ELi3EEENS4_18smem_ptr_flag_bitsILi8EEENSR_INS5_IJNSA_ILi8EEESI_EEENS5_IJSI_SD_EEEEEEEvNS4_8identityESZ_S19_vS1A_EENS_8epilogue10collective6detail29Sm90TmaWarpSpecializedAdapterINS1D_15DefaultEpilogueIaSK_SK_NS1C_6thread17LinearCombinationIaLi1EiiLNS1H_9ScaleType4KindE0ELNS_15FloatRoundStyleE2EaEENS1_15EpilogueDefaultEEEEEvvEEEEvNT_6ParamsE)
        /*0008*/ 	.word	0x000000a8


	//----- nvinfo : EIATTR_FRAME_SIZE
	.align		4
.L_15:
        /*000c*/ 	.byte	0x04, 0x11
        /*000e*/ 	.short	(.L_17 - .L_16)
	.align		4
.L_16:
        /*0010*/ 	.word	index@(_ZN7cutlass13device_kernelINS_4gemm6kernel13GemmUniversalIN4cute5tupleIJiiiiEEENS1_10collective13CollectiveMmaINS1_34MainloopSm90TmaGmmaWarpSpecializedILi18ENS5_IJNS4_1CILi2EEENSA_ILi4EEENSA_ILi1EEEEEENS1_35KernelTmaWarpSpecializedCooperativeEEENS5_IJNSA_ILi128EEENSA_ILi64EEESI_EEEaNS5_IJlSD_lEEEaSK_NS4_8TiledMMAINS4_8MMA_AtomIJNS4_4SM904GMMA26MMA_64x64x32_S32S8S8_SS_TNEEEENS4_6LayoutINS5_IJSB_SD_SD_EEENS5_IJSD_NSA_ILi0EEEST_EEEEENS5_IJNS4_10UnderscoreESW_SW_EEEEENS4_23SM90_TMA_LOAD_MULTICASTENS4_14ComposedLayoutINS4_7SwizzleILi2ELi4ELi3EEENS4_18smem_ptr_flag_bitsILi8EEENSR_INS5_IJNSA_ILi8EEESI_EEENS5_IJSI_SD_EEEEEEEvNS4_8identityESZ_S19_vS1A_EENS_8epilogue10collective6detail29Sm90TmaWarpSpecializedAdapterINS1D_15DefaultEpilogueIaSK_SK_NS1C_6thread17LinearCombinationIaLi1EiiLNS1H_9ScaleType4KindE0ELNS_15FloatRoundStyleE2EaEENS1_15EpilogueDefaultEEEEEvvEEEEvNT_6ParamsE)
        /*0014*/ 	.word	0x00000000


	//----- nvinfo : EIATTR_MIN_STACK_SIZE
	.align		4
.L_17:
        /*0018*/ 	.byte	0x04, 0x12
        /*001a*/ 	.short	(.L_19 - .L_18)
	.align		4
.L_18:
        /*001c*/ 	.word	index@(_ZN7cutlass13device_kernelINS_4gemm6kernel13GemmUniversalIN4cute5tupleIJiiiiEEENS1_10collective13CollectiveMmaINS1_34MainloopSm90TmaGmmaWarpSpecializedILi18ENS5_IJNS4_1CILi2EEENSA_ILi4EEENSA_ILi1EEEEEENS1_35KernelTmaWarpSpecializedCooperativeEEENS5_IJNSA_ILi128EEENSA_ILi64EEESI_EEEaNS5_IJlSD_lEEEaSK_NS4_8TiledMMAINS4_8MMA_AtomIJNS4_4SM904GMMA26MMA_64x64x32_S32S8S8_SS_TNEEEENS4_6LayoutINS5_IJSB_SD_SD_EEENS5_IJSD_NSA_ILi0EEEST_EEEEENS5_IJNS4_10UnderscoreESW_SW_EEEEENS4_23SM90_TMA_LOAD_MULTICASTENS4_14ComposedLayoutINS4_7SwizzleILi2ELi4ELi3EEENS4_18smem_ptr_flag_bitsILi8EEENSR_INS5_IJNSA_ILi8EEESI_EEENS5_IJSI_SD_EEEEEEEvNS4_8identityESZ_S19_vS1A_EENS_8epilogue10collective6detail29Sm90TmaWarpSpecializedAdapterINS1D_15DefaultEpilogueIaSK_SK_NS1C_6thread17LinearCombinationIaLi1EiiLNS1H_9ScaleType4KindE0ELNS_15FloatRoundStyleE2EaEENS1_15EpilogueDefaultEEEEEvvEEEEvNT_6ParamsE)
        /*0020*/ 	.word	0x00000000
.L_19:


//--------------------- .nv.compat                --------------------------
	.section	.nv.compat,"",@"SHT_CUDA_COMPAT_INFO"
	.align	4
        /*0000*/ 	.byte	0x02, 0x09, 0x01, 0x00, 0x02, 0x02, 0x04, 0x00, 0x02, 0x05, 0x05, 0x00, 0x03, 0x07, 0x01, 0x01
        /*0010*/ 	.byte	0x02, 0x03, 0x01, 0x00, 0x02, 0x06, 0x01, 0x00, 0x04, 0x0b, 0x08, 0x00, 0x00, 0x00, 0x00, 0x00
        /*0020*/ 	.byte	0x00, 0x00, 0x00, 0x00


//--------------------- .nv.info._ZN7cutlass13device_kernelINS_4gemm6kernel13GemmUniversalIN4cute5tupleIJiiiiEEENS1_10collective13CollectiveMmaINS1_34MainloopSm90TmaGmmaWarpSpecializedILi18ENS5_IJNS4_1CILi2EEENSA_ILi4EEENSA_ILi1EEEEEENS1_35KernelTmaWarpSpecializedCooperativeEEENS5_IJNSA_ILi128EEENSA_ILi64EEESI_EEEaNS5_IJlSD_lEEEaSK_NS4_8TiledMMAINS4_8MMA_AtomIJNS4_4SM904GMMA26MMA_64x64x32_S32S8S8_SS_TNEEEENS4_6LayoutINS5_IJSB_SD_SD_EEENS5_IJSD_NSA_ILi0EEEST_EEEEENS5_IJNS4_10UnderscoreESW_SW_EEEEENS4_23SM90_TMA_LOAD_MULTICASTENS4_14ComposedLayoutINS4_7SwizzleILi2ELi4ELi3EEENS4_18smem_ptr_flag_bitsILi8EEENSR_INS5_IJNSA_ILi8EEESI_EEENS5_IJSI_SD_EEEEEEEvNS4_8identityESZ_S19_vS1A_EENS_8epilogue10collective6detail29Sm90TmaWarpSpecializedAdapterINS1D_15DefaultEpilogueIaSK_SK_NS1C_6thread17LinearCombinationIaLi1EiiLNS1H_9ScaleType4KindE0ELNS_15FloatRoundStyleE2EaEENS1_15EpilogueDefaultEEEEEvvEEEEvNT_6ParamsE --------------------------
	.section	.nv.info._ZN7cutlass13device_kernelINS_4gemm6kernel13GemmUniversalIN4cute5tupleIJiiiiEEENS1_10collective13CollectiveMmaINS1_34MainloopSm90TmaGmmaWarpSpecializedILi18ENS5_IJNS4_1CILi2EEENSA_ILi4EEENSA_ILi1EEEEEENS1_35KernelTmaWarpSpecializedCooperativeEEENS5_IJNSA_ILi128EEENSA_ILi64EEESI_EEEaNS5_IJlSD_lEEEaSK_NS4_8TiledMMAINS4_8MMA_AtomIJNS4_4SM904GMMA26MMA_64x64x32_S32S8S8_SS_TNEEEENS4_6LayoutINS5_IJSB_SD_SD_EEENS5_IJSD_NSA_ILi0EEEST_EEEEENS5_IJNS4_10UnderscoreESW_SW_EEEEENS4_23SM90_TMA_LOAD_MULTICASTENS4_14ComposedLayoutINS4_7SwizzleILi2ELi4ELi3EEENS4_18smem_ptr_flag_bitsILi8EEENSR_INS5_IJNSA_ILi8EEESI_EEENS5_IJSI_SD_EEEEEEEvNS4_8identityESZ_S19_vS1A_EENS_8epilogue10collective6detail29Sm90TmaWarpSpecializedAdapterINS1D_15DefaultEpilogueIaSK_SK_NS1C_6thread17LinearCombinationIaLi1EiiLNS1H_9ScaleType4KindE0ELNS_15FloatRoundStyleE2EaEENS1_15EpilogueDefaultEEEEEvvEEEEvNT_6ParamsE,"",@"SHT_CUDA_INFO"
	.sectionflags	@""
	.align	4


	//----- nvinfo : EIATTR_CUDA_API_VERSION
	.align		4
        /*0000*/ 	.byte	0x04, 0x37
        /*0002*/ 	.short	(.L_21 - .L_20)
.L_20:
        /*0004*/ 	.word	0x00000082


	//----- nvinfo : EIATTR_KPARAM_INFO
	.align		4
.L_21:
        /*0008*/ 	.byte	0x04, 0x17
        /*000a*/ 	.short	(.L_23 - .L_22)
.L_22:
        /*000c*/ 	.word	0x00000000
        /*0010*/ 	.short	0x0000
        /*0012*/ 	.short	0x0070
        /*0014*/ 	.byte	0x00, 0xf0, 0x01, 0x10


	//----- nvinfo : EIATTR_SPARSE_MMA_MASK
	.align		4
.L_23:
        /*0018*/ 	.byte	0x03, 0x50
        /*001a*/ 	.short	0x0000


	//----- nvinfo : EIATTR_MAXREG_COUNT
	.align		4
        /*001c*/ 	.byte	0x03, 0x1b
        /*001e*/ 	.short	0x00a8


	//----- nvinfo : EIATTR_NUM_BARRIERS
	.align		4
        /*0020*/ 	.byte	0x02, 0x4c
        /*0022*/ 	.byte	0x01
	.zero		1


	//----- nvinfo : EIATTR_EXTERNS
	.align		4
        /*0024*/ 	.byte	0x04, 0x0f
        /*0026*/ 	.short	(.L_25 - .L_24)


	//   ....[0]....
	.align		4
.L_24:
        /*0028*/ 	.word	index@(__assertfail)


	//----- nvinfo : EIATTR_MERCURY_ISA_VERSION
	.align		4
.L_25:
        /*002c*/ 	.byte	0x03, 0x5f
        /*002e*/ 	.short	0x0101


	//----- nvinfo : EIATTR_INT_WARP_WIDE_INSTR_OFFSETS
	.align		4
        /*0030*/ 	.byte	0x04, 0x31
        /*0032*/ 	.short	(.L_27 - .L_26)


	//   ....[0]....
.L_26:
        /*0034*/ 	.word	0x00000670


	//   ....[1]....
        /*0038*/ 	.word	0x000006a0


	//   ....[2]....
        /*003c*/ 	.word	0x00000860


	//----- nvinfo : EIATTR_COOP_GROUP_MASK_REGIDS
	.align		4
.L_27:
        /*0040*/ 	.byte	0x04, 0x29
        /*0042*/ 	.short	(.L_29 - .L_28)


	//   ....[0]....
.L_28:
        /*0044*/ 	.word	0xffffffff


	//   ....[1]....
        /*0048*/ 	.word	0xffffffff


	//   ....[2]....
        /*004c*/ 	.word	0xffffffff


	//   ....[3]....
        /*0050*/ 	.word	0xffffffff


	//   ....[4]....
        /*0054*/ 	.word	0xffffffff


	//   ....[5]....
        /*0058*/ 	.word	0xffffffff


	//----- nvinfo : EIATTR_COOP_GROUP_INSTR_OFFSETS
	.align		4
.L_29:
        /*005c*/ 	.byte	0x04, 0x28
        /*005e*/ 	.short	(.L_31 - .L_30)


	//   ....[0]....
.L_30:
        /*0060*/ 	.word	0x00000060


	//   ....[1]....
        /*0064*/ 	.word	0x00000070


	//   ....[2]....
        /*0068*/ 	.word	0x00000130


	//   ....[3]....
        /*006c*/ 	.word	0x000004c0


	//   ....[4]....
        /*0070*/ 	.word	0x000009e0


	//   ....[5]....
        /*0074*/ 	.word	0x00001410


	//----- nvinfo : EIATTR_REG_RECONFIG
	.align		4
.L_31:
        /*0078*/ 	.byte	0x01, 0x54
	.zero		2


	//----- nvinfo : EIATTR_SYSCALL_OFFSETS
	.align		4
        /*007c*/ 	.byte	0x04, 0x46
        /*007e*/ 	.short	(.L_33 - .L_32)


	//   ....[0]....
.L_32:
        /*0080*/ 	.word	0x000015d0


	//----- nvinfo : EIATTR_MBARRIER_INSTR_OFFSETS
	.align		4
.L_33:
        /*0084*/ 	.byte	0x04, 0x39
        /*0086*/ 	.short	(.L_35 - .L_34)


	//   ....[0]....
.L_34:
        /*0088*/ 	.word	0x00000250
        /*008c*/ 	.word	0x000000ff
        /*0090*/ 	.word	0x00000000
        /*0094*/ 	.short	0x0100
        /*0096*/ 	.byte	0x08
	.zero		1


	//   ....[1]....
        /*0098*/ 	.word	0x00000260
        /*009c*/ 	.word	0x000000ff
        /*00a0*/ 	.word	0x00000090
        /*00a4*/ 	.short	0x0100
        /*00a6*/ 	.byte	0x08
	.zero		1


	//   ....[2]....
        /*00a8*/ 	.word	0x00000270
        /*00ac*/ 	.word	0x000000ff
        /*00b0*/ 	.word	0x00000008
        /*00b4*/ 	.short	0x0100
        /*00b6*/ 	.byte	0x08
	.zero		1


	//   ....[3]....
        /*00b8*/ 	.word	0x00000280
        /*00bc*/ 	.word	0x000000ff
        /*00c0*/ 	.word	0x00000098
        /*00c4*/ 	.short	0x0100
        /*00c6*/ 	.byte	0x08
	.zero		1


	//   ....[4]....
        /*00c8*/ 	.word	0x00000290
        /*00cc*/ 	.word	0x000000ff
        /*00d0*/ 	.word	0x00000010
        /*00d4*/ 	.short	0x0100
        /*00d6*/ 	.byte	0x08
	.zero		1


	//   ....[5]....
        /*00d8*/ 	.word	0x000002a0
        /*00dc*/ 	.word	0x000000ff
        /*00e0*/ 	.word	0x000000a0
        /*00e4*/ 	.short	0x0100
        /*00e6*/ 	.byte	0x08
	.zero		1


	//   ....[6]....
        /*00e8*/ 	.word	0x000002b0
        /*00ec*/ 	.word	0x000000ff
        /*00f0*/ 	.word	0x00000018
        /*00f4*/ 	.short	0x0100
        /*00f6*/ 	.byte	0x08
	.zero		1


	//   ....[7]....
        /*00f8*/ 	.word	0x000002c0
        /*00fc*/ 	.word	0x000000ff
        /*0100*/ 	.word	0x000000a8
        /*0104*/ 	.short	0x0100
        /*0106*/ 	.byte	0x08
	.zero		1


	//   ....[8]....
        /*0108*/ 	.word	0x000002d0
        /*010c*/ 	.word	0x000000ff
        /*0110*/ 	.word	0x00000020
        /*0114*/ 	.short	0x0100
        /*0116*/ 	.byte	0x08
	.zero		1


	//   ....[9]....
        /*0118*/ 	.word	0x000002e0
        /*011c*/ 	.word	0x000000ff
        /*0120*/ 	.word	0x000000b0
        /*0124*/ 	.short	0x0100
        /*0126*/ 	.byte	0x08
	.zero		1


	//   ....[10]....
        /*0128*/ 	.word	0x000002f0
        /*012c*/ 	.word	0x000000ff
        /*0130*/ 	.word	0x00000028
        /*0134*/ 	.short	0x0100
        /*0136*/ 	.byte	0x08
	.zero		1


	//   ....[11]....
        /*0138*/ 	.word	0x00000300
        /*013c*/ 	.word	0x000000ff
        /*0140*/ 	.word	0x000000b8
        /*0144*/ 	.short	0x0100
        /*0146*/ 	.byte	0x08
	.zero		1


	//   ....[12]....
        /*0148*/ 	.word	0x00000310
        /*014c*/ 	.word	0x000000ff
        /*0150*/ 	.word	0x00000030
        /*0154*/ 	.short	0x0100
        /*0156*/ 	.byte	0x08
	.zero		1


	//   ....[13]....
        /*0158*/ 	.word	0x00000320
        /*015c*/ 	.word	0x000000ff
        /*0160*/ 	.word	0x000000c0
        /*0164*/ 	.short	0x0100
        /*0166*/ 	.byte	0x08
	.zero		1


	//   ....[14]....
        /*0168*/ 	.word	0x00000330
        /*016c*/ 	.word	0x000000ff
        /*0170*/ 	.word	0x00000038
        /*0174*/ 	.short	0x0100
        /*0176*/ 	.byte	0x08
	.zero		1


	//   ....[15]....
        /*0178*/ 	.word	0x00000340
        /*017c*/ 	.word	0x000000ff
        /*0180*/ 	.word	0x000000c8
        /*0184*/ 	.short	0x0100
        /*0186*/ 	.byte	0x08
	.zero		1


	//   ....[16]....
        /*0188*/ 	.word	0x00000350
        /*018c*/ 	.word	0x000000ff
        /*0190*/ 	.word	0x00000040
        /*0194*/ 	.short	0x0100
        /*0196*/ 	.byte	0x08
	.zero		1


	//   ....[17]....
        /*0198*/ 	.word	0x00000360
        /*019c*/ 	.word	0x000000ff
        /*01a0*/ 	.word	0x000000d0
        /*01a4*/ 	.short	0x0100
        /*01a6*/ 	.byte	0x08
	.zero		1


	//   ....[18]....
        /*01a8*/ 	.word	0x00000370
        /*01ac*/ 	.word	0x000000ff
        /*01b0*/ 	.word	0x00000048
        /*01b4*/ 	.short	0x0100
        /*01b6*/ 	.byte	0x08
	.zero		1


	//   ....[19]....
        /*01b8*/ 	.word	0x00000380
        /*01bc*/ 	.word	0x000000ff
        /*01c0*/ 	.word	0x000000d8
        /*01c4*/ 	.short	0x0100
        /*01c6*/ 	.byte	0x08
	.zero		1


	//   ....[20]....
        /*01c8*/ 	.word	0x00000390
        /*01cc*/ 	.word	0x000000ff
        /*01d0*/ 	.word	0x00000050
        /*01d4*/ 	.short	0x0100
        /*01d6*/ 	.byte	0x08
	.zero		1


	//   ....[21]....
        /*01d8*/ 	.word	0x000003a0
        /*01dc*/ 	.word	0x000000ff
        /*01e0*/ 	.word	0x000000e0
        /*01e4*/ 	.short	0x0100
        /*01e6*/ 	.byte	0x08
	.zero		1


	//   ....[22]....
        /*01e8*/ 	.word	0x000003b0
        /*01ec*/ 	.word	0x000000ff
        /*01f0*/ 	.word	0x00000058
        /*01f4*/ 	.short	0x0100
        /*01f6*/ 	.byte	0x08
	.zero		1


	//   ....[23]....
        /*01f8*/ 	.word	0x000003c0
        /*01fc*/ 	.word	0x000000ff
        /*0200*/ 	.word	0x000000e8
        /*0204*/ 	.short	0x0100
        /*0206*/ 	.byte	0x08
	.zero		1


	//   ....[24]....
        /*0208*/ 	.word	0x000003d0
        /*020c*/ 	.word	0x000000ff
        /*0210*/ 	.word	0x00000060
        /*0214*/ 	.short	0x0100
        /*0216*/ 	.byte	0x08
	.zero		1


	//   ....[25]....
        /*0218*/ 	.word	0x000003e0
        /*021c*/ 	.word	0x000000ff
        /*0220*/ 	.word	0x000000f0
        /*0224*/ 	.short	0x0100
        /*0226*/ 	.byte	0x08
	.zero		1


	//   ....[26]....
        /*0228*/ 	.word	0x000003f0
        /*022c*/ 	.word	0x000000ff
        /*0230*/ 	.word	0x00000068
        /*0234*/ 	.short	0x0100
        /*0236*/ 	.byte	0x08
	.zero		1


	//   ....[27]....
        /*0238*/ 	.word	0x00000400
        /*023c*/ 	.word	0x000000ff
        /*0240*/ 	.word	0x000000f8
        /*0244*/ 	.short	0x0100
        /*0246*/ 	.byte	0x08
	.zero		1


	//   ....[28]....
        /*0248*/ 	.word	0x00000410
        /*024c*/ 	.word	0x000000ff
        /*0250*/ 	.word	0x00000070
        /*0254*/ 	.short	0x0100
        /*0256*/ 	.byte	0x08
	.zero		1


	//   ....[29]....
        /*0258*/ 	.word	0x00000420
        /*025c*/ 	.word	0x000000ff
        /*0260*/ 	.word	0x00000100
        /*0264*/ 	.short	0x0100
        /*0266*/ 	.byte	0x08
	.zero		1


	//   ....[30]....
        /*0268*/ 	.word	0x00000430
        /*026c*/ 	.word	0x000000ff
        /*0270*/ 	.word	0x00000078
        /*0274*/ 	.short	0x0100
        /*0276*/ 	.byte	0x08
	.zero		1


	//   ....[31]....
        /*0278*/ 	.word	0x00000440
        /*027c*/ 	.word	0x000000ff
        /*0280*/ 	.word	0x00000108
        /*0284*/ 	.short	0x0100
        /*0286*/ 	.byte	0x08
	.zero		1


	//   ....[32]....
        /*0288*/ 	.word	0x00000450
        /*028c*/ 	.word	0x000000ff
        /*0290*/ 	.word	0x00000080
        /*0294*/ 	.short	0x0100
        /*0296*/ 	.byte	0x08
	.zero		1


	//   ....[33]....
        /*0298*/ 	.word	0x00000460
        /*029c*/ 	.word	0x000000ff
        /*02a0*/ 	.word	0x00000110
        /*02a4*/ 	.short	0x0100
        /*02a6*/ 	.byte	0x08
	.zero		1


	//   ....[34]....
        /*02a8*/ 	.word	0x00000470
        /*02ac*/ 	.word	0x000000ff
        /*02b0*/ 	.word	0x00000088
        /*02b4*/ 	.short	0x0100
        /*02b6*/ 	.byte	0x08
	.zero		1


	//   ....[35]....
        /*02b8*/ 	.word	0x00000480
        /*02bc*/ 	.word	0x000000ff
        /*02c0*/ 	.word	0x00000118
        /*02c4*/ 	.short	0x0100
        /*02c6*/ 	.byte	0x08
	.zero		1


	//   ....[36]....
        /*02c8*/ 	.word	0x000008e0
        /*02cc*/ 	.word	0x000000ff
        /*02d0*/ 	.word	0x00000130
        /*02d4*/ 	.short	0x0100
        /*02d6*/ 	.byte	0x06
	.zero		1


	//   ....[37]....
        /*02d8*/ 	.word	0x00000970
        /*02dc*/ 	.word	0x000000ff
        /*02e0*/ 	.word	0x00000138
        /*02e4*/ 	.short	0x0100
        /*02e6*/ 	.byte	0x06
	.zero		1


	//   ....[38]....
        /*02e8*/ 	.word	0x000016a0
        /*02ec*/ 	.word	0x00000003
        /*02f0*/ 	.word	0x00000000
        /*02f4*/ 	.short	0x010a
        /*02f6*/ 	.byte	0x3f
	.zero		1


	//   ....[39]....
        /*02f8*/ 	.word	0x000016e0
        /*02fc*/ 	.word	0x00000003
        /*0300*/ 	.word	0x00000000
        /*0304*/ 	.short	0x010a
        /*0306*/ 	.byte	0x3f
	.zero		1


	//   ....[40]....
        /*0308*/ 	.word	0x000019b0
        /*030c*/ 	.word	0x00000005
        /*0310*/ 	.word	0x00000000
        /*0314*/ 	.short	0x010a
        /*0316*/ 	.byte	0x3f
	.zero		1


	//   ....[41]....
        /*0318*/ 	.word	0x000019f0
        /*031c*/ 	.word	0x00000005
        /*0320*/ 	.word	0x00000000
        /*0324*/ 	.short	0x010a
        /*0326*/ 	.byte	0x3f
	.zero		1


	//   ....[42]....
        /*0328*/ 	.word	0x00001b50
        /*032c*/ 	.word	0x00000005
        /*0330*/ 	.word	0x00000000
        /*0334*/ 	.short	0x0101
        /*0336*/ 	.byte	0x3f
	.zero		1


	//   ....[43]....
        /*0338*/ 	.word	0x00001d70
        /*033c*/ 	.word	0x00000003
        /*0340*/ 	.word	0x00000000
        /*0344*/ 	.short	0x0101
        /*0346*/ 	.byte	0x3f
	.zero		1


	//   ....[44]....
        /*0348*/ 	.word	0x00004d10
        /*034c*/ 	.word	0x0000000e
        /*0350*/ 	.word	0x00000090
        /*0354*/ 	.short	0x010a
        /*0356*/ 	.byte	0x3f
	.zero		1


	//   ....[45]....
        /*0358*/ 	.word	0x00005090
        /*035c*/ 	.word	0x00000006
        /*0360*/ 	.word	0x00000138
        /*0364*/ 	.short	0x0101
        /*0366*/ 	.byte	0x3f
	.zero		1


	//   ....[46]....
        /*0368*/ 	.word	0x000057c0
        /*036c*/ 	.word	0x00000007
        /*0370*/ 	.word	0x00000000
        /*0374*/ 	.short	0x010a
        /*0376*/ 	.byte	0x3f
	.zero		1


	//   ....[47]....
        /*0378*/ 	.word	0x00005840
        /*037c*/ 	.word	0x00000009
        /*0380*/ 	.word	0x00000000
        /*0384*/ 	.short	0x010a
        /*0386*/ 	.byte	0x3f
	.zero		1


	//   ....[48]....
        /*0388*/ 	.word	0x000058d0
        /*038c*/ 	.word	0x00000006
        /*0390*/ 	.word	0x00000000
        /*0394*/ 	.short	0x010a
        /*0396*/ 	.byte	0x3f
	.zero		1


	//   ....[49]....
        /*0398*/ 	.word	0x00005960
        /*039c*/ 	.word	0x00000009
        /*03a0*/ 	.word	0x00000000
        /*03a4*/ 	.short	0x010a
        /*03a6*/ 	.byte	0x3f
	.zero		1


	//   ....[50]....
        /*03a8*/ 	.word	0x000059f0
        /*03ac*/ 	.word	0x00000006
        /*03b0*/ 	.word	0x00000000
        /*03b4*/ 	.short	0x010a
        /*03b6*/ 	.byte	0x3f
	.zero		1


	//   ....[51]....
        /*03b8*/ 	.word	0x00005a80
        /*03bc*/ 	.word	0x00000009
        /*03c0*/ 	.word	0x00000000
        /*03c4*/ 	.short	0x010a
        /*03c6*/ 	.byte	0x3f
	.zero		1


	//   ....[52]....
        /*03c8*/ 	.word	0x00005b10
        /*03cc*/ 	.word	0x00000006
        /*03d0*/ 	.word	0x00000000
        /*03d4*/ 	.short	0x010a
        /*03d6*/ 	.byte	0x3f
	.zero		1


	//   ....[53]....
        /*03d8*/ 	.word	0x00005ba0
        /*03dc*/ 	.word	0x00000009
        /*03e0*/ 	.word	0x00000000
        /*03e4*/ 	.short	0x010a
        /*03e6*/ 	.byte	0x3f
	.zero		1


	//   ....[54]....
        /*03e8*/ 	.word	0x00005c30
        /*03ec*/ 	.word	0x00000006
        /*03f0*/ 	.word	0x00000000
        /*03f4*/ 	.short	0x010a
        /*03f6*/ 	.byte	0x3f
	.zero		1


	//   ....[55]....
        /*03f8*/ 	.word	0x00005cc0
        /*03fc*/ 	.word	0x00000009
        /*0400*/ 	.word	0x00000000
        /*0404*/ 	.short	0x010a
        /*0406*/ 	.byte	0x3f
	.zero		1


	//   ....[56]....
        /*0408*/ 	.word	0x00005d50
        /*040c*/ 	.word	0x00000006
        /*0410*/ 	.word	0x00000000
        /*0414*/ 	.short	0x010a
        /*0416*/ 	.byte	0x3f
	.zero		1


	//   ....[57]....
        /*0418*/ 	.word	0x00005de0
        /*041c*/ 	.word	0x00000009
        /*0420*/ 	.word	0x00000000
        /*0424*/ 	.short	0x010a
        /*0426*/ 	.byte	0x3f
	.zero		1


	//   ....[58]....
        /*0428*/ 	.word	0x00005e70
        /*042c*/ 	.word	0x00000006
        /*0430*/ 	.word	0x00000000
        /*0434*/ 	.short	0x010a
        /*0436*/ 	.byte	0x3f
	.zero		1


	//   ....[59]....
        /*0438*/ 	.word	0x00005f00
        /*043c*/ 	.word	0x00000009
        /*0440*/ 	.word	0x00000000
        /*0444*/ 	.short	0x010a
        /*0446*/ 	.byte	0x3f
	.zero		1


	//   ....[60]....
        /*0448*/ 	.word	0x00005f90
        /*044c*/ 	.word	0x00000006
        /*0450*/ 	.word	0x00000000
        /*0454*/ 	.short	0x010a
        /*0456*/ 	.byte	0x3f
	.zero		1


	//   ....[61]....
        /*0458*/ 	.word	0x00006020
        /*045c*/ 	.word	0x00000009
        /*0460*/ 	.word	0x00000000
        /*0464*/ 	.short	0x010a
        /*0466*/ 	.byte	0x3f
	.zero		1


	//   ....[62]....
        /*0468*/ 	.word	0x000060b0
        /*046c*/ 	.word	0x00000006
        /*0470*/ 	.word	0x00000000
        /*0474*/ 	.short	0x010a
        /*0476*/ 	.byte	0x3f
	.zero		1


	//   ....[63]....
        /*0478*/ 	.word	0x00006140
        /*047c*/ 	.word	0x00000003
        /*0480*/ 	.word	0x00000000
        /*0484*/ 	.short	0x010a
        /*0486*/ 	.byte	0x3f
	.zero		1


	//   ....[64]....
        /*0488*/ 	.word	0x000061a0
        /*048c*/ 	.word	0x00000003
        /*0490*/ 	.word	0x00000000
        /*0494*/ 	.short	0x010a
        /*0496*/ 	.byte	0x3f
	.zero		1


	//   ....[65]....
        /*0498*/ 	.word	0x000061f0
        /*049c*/ 	.word	0x00000005
        /*04a0*/ 	.word	0x00000000
        /*04a4*/ 	.short	0x010a
        /*04a6*/ 	.byte	0x3f
	.zero		1


	//   ....[66]....
        /*04a8*/ 	.word	0x000062c0
        /*04ac*/ 	.word	0x0000000e
        /*04b0*/ 	.word	0x00000090
        /*04b4*/ 	.short	0x010a
        /*04b6*/ 	.byte	0x3f
	.zero		1


	//   ....[67]....
        /*04b8*/ 	.word	0x00006390
        /*04bc*/ 	.word	0x00000007
        /*04c0*/ 	.word	0x00000000
        /*04c4*/ 	.short	0x010a
        /*04c6*/ 	.byte	0x3f
	.zero		1


	//   ....[68]....
        /*04c8*/ 	.word	0x000063e0
        /*04cc*/ 	.word	0x00000009
        /*04d0*/ 	.word	0x00000000
        /*04d4*/ 	.short	0x010a
        /*04d6*/ 	.byte	0x3f
	.zero		1


	//   ....[69]....
        /*04d8*/ 	.word	0x00006430
        /*04dc*/ 	.word	0x00000006
        /*04e0*/ 	.word	0x00000000
        /*04e4*/ 	.short	0x010a
        /*04e6*/ 	.byte	0x3f
	.zero		1


	//   ....[70]....
        /*04e8*/ 	.word	0x00006480
        /*04ec*/ 	.word	0x00000009
        /*04f0*/ 	.word	0x00000000
        /*04f4*/ 	.short	0x010a
        /*04f6*/ 	.byte	0x3f
	.zero		1


	//   ....[71]....
        /*04f8*/ 	.word	0x000064d0
        /*04fc*/ 	.word	0x00000006
        /*0500*/ 	.word	0x00000000
        /*0504*/ 	.short	0x010a
        /*0506*/ 	.byte	0x3f
	.zero		1


	//   ....[72]....
        /*0508*/ 	.word	0x00006520
        /*050c*/ 	.word	0x00000009
        /*0510*/ 	.word	0x00000000
        /*0514*/ 	.short	0x010a
        /*0516*/ 	.byte	0x3f
	.zero		1


	//   ....[73]....
        /*0518*/ 	.word	0x00006570
        /*051c*/ 	.word	0x00000006
        /*0520*/ 	.word	0x00000000
        /*0524*/ 	.short	0x010a
        /*0526*/ 	.byte	0x3f
	.zero		1


	//   ....[74]....
        /*0528*/ 	.word	0x000065c0
        /*052c*/ 	.word	0x00000009
        /*0530*/ 	.word	0x00000000
        /*0534*/ 	.short	0x010a
        /*0536*/ 	.byte	0x3f
	.zero		1


	//   ....[75]....
        /*0538*/ 	.word	0x00006610
        /*053c*/ 	.word	0x00000006
        /*0540*/ 	.word	0x00000000
        /*0544*/ 	.short	0x010a
        /*0546*/ 	.byte	0x3f
	.zero		1


	//   ....[76]....
        /*0548*/ 	.word	0x00006660
        /*054c*/ 	.word	0x00000009
        /*0550*/ 	.word	0x00000000
        /*0554*/ 	.short	0x010a
        /*0556*/ 	.byte	0x3f
	.zero		1


	//   ....[77]....
        /*0558*/ 	.word	0x000066b0
        /*055c*/ 	.word	0x00000006
        /*0560*/ 	.word	0x00000000
        /*0564*/ 	.short	0x010a
        /*0566*/ 	.byte	0x3f
	.zero		1


	//   ....[78]....
        /*0568*/ 	.word	0x00006700
        /*056c*/ 	.word	0x00000009
        /*0570*/ 	.word	0x00000000
        /*0574*/ 	.short	0x010a
        /*0576*/ 	.byte	0x3f
	.zero		1


	//   ....[79]....
        /*0578*/ 	.word	0x00006750
        /*057c*/ 	.word	0x00000006
        /*0580*/ 	.word	0x00000000
        /*0584*/ 	.short	0x010a
        /*0586*/ 	.byte	0x3f
	.zero		1


	//   ....[80]....
        /*0588*/ 	.word	0x000067a0
        /*058c*/ 	.word	0x00000009
        /*0590*/ 	.word	0x00000000
        /*0594*/ 	.short	0x010a
        /*0596*/ 	.byte	0x3f
	.zero		1


	//   ....[81]....
        /*0598*/ 	.word	0x000067f0
        /*059c*/ 	.word	0x00000006
        /*05a0*/ 	.word	0x00000000
        /*05a4*/ 	.short	0x010a
        /*05a6*/ 	.byte	0x3f
	.zero		1


	//   ....[82]....
        /*05a8*/ 	.word	0x00006840
        /*05ac*/ 	.word	0x00000009
        /*05b0*/ 	.word	0x00000000
        /*05b4*/ 	.short	0x010a
        /*05b6*/ 	.byte	0x3f
	.zero		1


	//   ....[83]....
        /*05b8*/ 	.word	0x00006890
        /*05bc*/ 	.word	0x00000006
        /*05c0*/ 	.word	0x00000000
        /*05c4*/ 	.short	0x010a
        /*05c6*/ 	.byte	0x3f
	.zero		1


	//----- nvinfo : EIATTR_NUM_MBARRIERS
	.align		4
.L_35:
        /*05c8*/ 	.byte	0x03, 0x38
        /*05ca*/ 	.short	0x0026


	//----- nvinfo : EIATTR_EXIT_INSTR_OFFSETS
	.align		4
        /*05cc*/ 	.byte	0x04, 0x1c
        /*05ce*/ 	.short	(.L_37 - .L_36)


	//   ....[0]....
.L_36:
        /*05d0*/ 	.word	0x00000b40


	//   ....[1]....
        /*05d4*/ 	.word	0x00001350


	//   ....[2]....
        /*05d8*/ 	.word	0x00004330


	//   ....[3]....
        /*05dc*/ 	.word	0x00004890


	//   ....[4]....
        /*05e0*/ 	.word	0x00006190


	//----- nvinfo : EIATTR_MAX_THREADS
	.align		4
.L_37:
        /*05e4*/ 	.byte	0x04, 0x05
        /*05e6*/ 	.short	(.L_39 - .L_38)
.L_38:
        /*05e8*/ 	.word	0x00000180
        /*05ec*/ 	.word	0x00000001
        /*05f0*/ 	.word	0x00000001


	//----- nvinfo : EIATTR_CRS_STACK_SIZE
	.align		4
.L_39:
        /*05f4*/ 	.byte	0x04, 0x1e
        /*05f6*/ 	.short	(.L_41 - .L_40)
.L_40:
        /*05f8*/ 	.word	0x00000000


	//----- nvinfo : EIATTR_CBANK_PARAM_SIZE
	.align		4
.L_41:
        /*05fc*/ 	.byte	0x03, 0x19
        /*05fe*/ 	.short	0x0470


	//----- nvinfo : EIATTR_PARAM_CBANK
	.align		4
        /*0600*/ 	.byte	0x04, 0x0a
        /*0602*/ 	.short	(.L_43 - .L_42)
	.align		4
.L_42:
        /*0604*/ 	.word	index@(.nv.constant0._ZN7cutlass13device_kernelINS_4gemm6kernel13GemmUniversalIN4cute5tupleIJiiiiEEENS1_10collective13CollectiveMmaINS1_34MainloopSm90TmaGmmaWarpSpecializedILi18ENS5_IJNS4_1CILi2EEENSA_ILi4EEENSA_ILi1EEEEEENS1_35KernelTmaWarpSpecializedCooperativeEEENS5_IJNSA_ILi128EEENSA_ILi64EEESI_EEEaNS5_IJlSD_lEEEaSK_NS4_8TiledMMAINS4_8MMA_AtomIJNS4_4SM904GMMA26MMA_64x64x32_S32S8S8_SS_TNEEEENS4_6LayoutINS5_IJSB_SD_SD_EEENS5_IJSD_NSA_ILi0EEEST_EEEEENS5_IJNS4_10UnderscoreESW_SW_EEEEENS4_23SM90_TMA_LOAD_MULTICASTENS4_14ComposedLayoutINS4_7SwizzleILi2ELi4ELi3EEENS4_18smem_ptr_flag_bitsILi8EEENSR_INS5_IJNSA_ILi8EEESI_EEENS5_IJSI_SD_EEEEEEEvNS4_8identityESZ_S19_vS1A_EENS_8epilogue10collective6detail29Sm90TmaWarpSpecializedAdapterINS1D_15DefaultEpilogueIaSK_SK_NS1C_6thread17LinearCombinationIaLi1EiiLNS1H_9ScaleType4KindE0ELNS_15FloatRoundStyleE2EaEENS1_15EpilogueDefaultEEEEEvvEEEEvNT_6ParamsE)
        /*0608*/ 	.short	0x0210
        /*060a*/ 	.short	0x0470


	//----- nvinfo : EIATTR_SW_WAR
	.align		4
.L_43:
        /*060c*/ 	.byte	0x04, 0x36
        /*060e*/ 	.short	(.L_45 - .L_44)
.L_44:
        /*0610*/ 	.word	0x00000008
.L_45:


//--------------------- .nv.callgraph             --------------------------
	.section	.nv.callgraph,"",@"SHT_CUDA_CALLGRAPH"
	.align	4
	.sectionentsize	8
	.align		4
        /*0000*/ 	.word	0x00000000
	.align		4
        /*0004*/ 	.word	0xffffffff
	.align		4
        /*0008*/ 	.word	index@(_ZN7cutlass13device_kernelINS_4gemm6kernel13GemmUniversalIN4cute5tupleIJiiiiEEENS1_10collective13CollectiveMmaINS1_34MainloopSm90TmaGmmaWarpSpecializedILi18ENS5_IJNS4_1CILi2EEENSA_ILi4EEENSA_ILi1EEEEEENS1_35KernelTmaWarpSpecializedCooperativeEEENS5_IJNSA_ILi128EEENSA_ILi64EEESI_EEEaNS5_IJlSD_lEEEaSK_NS4_8TiledMMAINS4_8MMA_AtomIJNS4_4SM904GMMA26MMA_64x64x32_S32S8S8_SS_TNEEEENS4_6LayoutINS5_IJSB_SD_SD_EEENS5_IJSD_NSA_ILi0EEEST_EEEEENS5_IJNS4_10UnderscoreESW_SW_EEEEENS4_23SM90_TMA_LOAD_MULTICASTENS4_14ComposedLayoutINS4_7SwizzleILi2ELi4ELi3EEENS4_18smem_ptr_flag_bitsILi8EEENSR_INS5_IJNSA_ILi8EEESI_EEENS5_IJSI_SD_EEEEEEEvNS4_8identityESZ_S19_vS1A_EENS_8epilogue10collective6detail29Sm90TmaWarpSpecializedAdapterINS1D_15DefaultEpilogueIaSK_SK_NS1C_6thread17LinearCombinationIaLi1EiiLNS1H_9ScaleType4KindE0ELNS_15FloatRoundStyleE2EaEENS1_15EpilogueDefaultEEEEEvvEEEEvNT_6ParamsE)
	.align		4
        /*000c*/ 	.word	index@(__assertfail)
	.align		4
        /*0010*/ 	.word	0x00000000
	.align		4
        /*0014*/ 	.word	0xfffffffe
	.align		4
        /*0018*/ 	.word	0x00000000
	.align		4
        /*001c*/ 	.word	0xfffffffd
	.align		4
        /*0020*/ 	.word	0x00000000
	.align		4
        /*0024*/ 	.word	0xfffffffc


//--------------------- .nv.constant4             --------------------------
	.section	.nv.constant4,"a",@progbits
	.align	8
	.align		8
.nv.constant4:
        /*0000*/ 	.dword	__assertfail
	.align		8
        /*0008*/ 	.dword	__unnamed_1
	.align		8
        /*0010*/ 	.dword	_ZN40_INTERNAL_762e581b_4_k_cu_34ea3eed_200004cuda3std3__45__cpo5beginE
	.align		8
        /*0018*/ 	.dword	_ZN40_INTERNAL_762e581b_4_k_cu_34ea3eed_200004cuda3std3__45__cpo3endE
	.align		8
        /*0020*/ 	.dword	_ZN40_INTERNAL_762e581b_4_k_cu_34ea3eed_200004cuda3std3__45__cpo6cbeginE
	.align		8
        /*0028*/ 	.dword	_ZN40_INTERNAL_762e581b_4_k_cu_34ea3eed_200004cuda3std3__45__cpo4cendE
	.align		8
        /*0030*/ 	.dword	_ZN40_INTERNAL_762e581b_4_k_cu_34ea3eed_200004cuda3std3__442_GLOBAL__N__762e581b_4_k_cu_34ea3eed_200006ignoreE
	.align		8
        /*0038*/ 	.dword	_ZN40_INTERNAL_762e581b_4_k_cu_34ea3eed_200004cuda3std3__419piecewise_constructE
	.align		8
        /*0040*/ 	.dword	_ZN40_INTERNAL_762e581b_4_k_cu_34ea3eed_200004cuda3std3__48in_placeE
	.align		8
        /*0048*/ 	.dword	_ZN40_INTERNAL_762e581b_4_k_cu_34ea3eed_200004cuda3std6ranges3__45__cpo4swapE
	.align		8
        /*0050*/ 	.dword	_ZN40_INTERNAL_762e581b_4_k_cu_34ea3eed_200004cuda3std6ranges3__45__cpo9iter_moveE
	.align		8
        /*0058*/ 	.dword	_ZN40_INTERNAL_762e581b_4_k_cu_34ea3eed_200004cute7productE
	.align		8
        /*0060*/ 	.dword	_ZN40_INTERNAL_762e581b_4_k_cu_34ea3eed_200004cute1_E
	.align		8
        /*0068*/ 	.dword	$str$22
	.align		8
        /*0070*/ 	.dword	$str$23


//--------------------- .text._ZN7cutlass13device_kernelINS_4gemm6kernel13GemmUniversalIN4cute5tupleIJiiiiEEENS1_10collective13CollectiveMmaINS1_34MainloopSm90TmaGmmaWarpSpecializedILi18ENS5_IJNS4_1CILi2EEENSA_ILi4EEENSA_ILi1EEEEEENS1_35KernelTmaWarpSpecializedCooperativeEEENS5_IJNSA_ILi128EEENSA_ILi64EEESI_EEEaNS5_IJlSD_lEEEaSK_NS4_8TiledMMAINS4_8MMA_AtomIJNS4_4SM904GMMA26MMA_64x64x32_S32S8S8_SS_TNEEEENS4_6LayoutINS5_IJSB_SD_SD_EEENS5_IJSD_NSA_ILi0EEEST_EEEEENS5_IJNS4_10UnderscoreESW_SW_EEEEENS4_23SM90_TMA_LOAD_MULTICASTENS4_14ComposedLayoutINS4_7SwizzleILi2ELi4ELi3EEENS4_18smem_ptr_flag_bitsILi8EEENSR_INS5_IJNSA_ILi8EEESI_EEENS5_IJSI_SD_EEEEEEEvNS4_8identityESZ_S19_vS1A_EENS_8epilogue10collective6detail29Sm90TmaWarpSpecializedAdapterINS1D_15DefaultEpilogueIaSK_SK_NS1C_6thread17LinearCombinationIaLi1EiiLNS1H_9ScaleType4KindE0ELNS_15FloatRoundStyleE2EaEENS1_15EpilogueDefaultEEEEEvvEEEEvNT_6ParamsE --------------------------
	.section	.text._ZN7cutlass13device_kernelINS_4gemm6kernel13GemmUniversalIN4cute5tupleIJiiiiEEENS1_10collective13CollectiveMmaINS1_34MainloopSm90TmaGmmaWarpSpecializedILi18ENS5_IJNS4_1CILi2EEENSA_ILi4EEENSA_ILi1EEEEEENS1_35KernelTmaWarpSpecializedCooperativeEEENS5_IJNSA_ILi128EEENSA_ILi64EEESI_EEEaNS5_IJlSD_lEEEaSK_NS4_8TiledMMAINS4_8MMA_AtomIJNS4_4SM904GMMA26MMA_64x64x32_S32S8S8_SS_TNEEEENS4_6LayoutINS5_IJSB_SD_SD_EEENS5_IJSD_NSA_ILi0EEEST_EEEEENS5_IJNS4_10UnderscoreESW_SW_EEEEENS4_23SM90_TMA_LOAD_MULTICASTENS4_14ComposedLayoutINS4_7SwizzleILi2ELi4ELi3EEENS4_18smem_ptr_flag_bitsILi8EEENSR_INS5_IJNSA_ILi8EEESI_EEENS5_IJSI_SD_EEEEEEEvNS4_8identityESZ_S19_vS1A_EENS_8epilogue10collective6detail29Sm90TmaWarpSpecializedAdapterINS1D_15DefaultEpilogueIaSK_SK_NS1C_6thread17LinearCombinationIaLi1EiiLNS1H_9ScaleType4KindE0ELNS_15FloatRoundStyleE2EaEENS1_15EpilogueDefaultEEEEEvvEEEEvNT_6ParamsE,"ax",@progbits
	.align	128
.text._ZN7cutlass13device_kernelINS_4gemm6kernel13GemmUniversalIN4cute5tupleIJiiiiEEENS1_10collective13CollectiveMmaINS1_34MainloopSm90TmaGmmaWarpSpecializedILi18ENS5_IJNS4_1CILi2EEENSA_ILi4EEENSA_ILi1EEEEEENS1_35KernelTmaWarpSpecializedCooperativeEEENS5_IJNSA_ILi128EEENSA_ILi64EEESI_EEEaNS5_IJlSD_lEEEaSK_NS4_8TiledMMAINS4_8MMA_AtomIJNS4_4SM904GMMA26MMA_64x64x32_S32S8S8_SS_TNEEEENS4_6LayoutINS5_IJSB_SD_SD_EEENS5_IJSD_NSA_ILi0EEEST_EEEEENS5_IJNS4_10UnderscoreESW_SW_EEEEENS4_23SM90_TMA_LOAD_MULTICASTENS4_14ComposedLayoutINS4_7SwizzleILi2ELi4ELi3EEENS4_18smem_ptr_flag_bitsILi8EEENSR_INS5_IJNSA_ILi8EEESI_EEENS5_IJSI_SD_EEEEEEEvNS4_8identityESZ_S19_vS1A_EENS_8epilogue10collective6detail29Sm90TmaWarpSpecializedAdapterINS1D_15DefaultEpilogueIaSK_SK_NS1C_6thread17LinearCombinationIaLi1EiiLNS1H_9ScaleType4KindE0ELNS_15FloatRoundStyleE2EaEENS1_15EpilogueDefaultEEEEEvvEEEEvNT_6ParamsE:
        .type           _ZN7cutlass13device_kernelINS_4gemm6kernel13GemmUniversalIN4cute5tupleIJiiiiEEENS1_10collective13CollectiveMmaINS1_34MainloopSm90TmaGmmaWarpSpecializedILi18ENS5_IJNS4_1CILi2EEENSA_ILi4EEENSA_ILi1EEEEEENS1_35KernelTmaWarpSpecializedCooperativeEEENS5_IJNSA_ILi128EEENSA_ILi64EEESI_EEEaNS5_IJlSD_lEEEaSK_NS4_8TiledMMAINS4_8MMA_AtomIJNS4_4SM904GMMA26MMA_64x64x32_S32S8S8_SS_TNEEEENS4_6LayoutINS5_IJSB_SD_SD_EEENS5_IJSD_NSA_ILi0EEEST_EEEEENS5_IJNS4_10UnderscoreESW_SW_EEEEENS4_23SM90_TMA_LOAD_MULTICASTENS4_14ComposedLayoutINS4_7SwizzleILi2ELi4ELi3EEENS4_18smem_ptr_flag_bitsILi8EEENSR_INS5_IJNSA_ILi8EEESI_EEENS5_IJSI_SD_EEEEEEEvNS4_8identityESZ_S19_vS1A_EENS_8epilogue10collective6detail29Sm90TmaWarpSpecializedAdapterINS1D_15DefaultEpilogueIaSK_SK_NS1C_6thread17LinearCombinationIaLi1EiiLNS1H_9ScaleType4KindE0ELNS_15FloatRoundStyleE2EaEENS1_15EpilogueDefaultEEEEEvvEEEEvNT_6ParamsE,@function
        .size           _ZN7cutlass13device_kernelINS_4gemm6kernel13GemmUniversalIN4cute5tupleIJiiiiEEENS1_10collective13CollectiveMmaINS1_34MainloopSm90TmaGmmaWarpSpecializedILi18ENS5_IJNS4_1CILi2EEENSA_ILi4EEENSA_ILi1EEEEEENS1_35KernelTmaWarpSpecializedCooperativeEEENS5_IJNSA_ILi128EEENSA_ILi64EEESI_EEEaNS5_IJlSD_lEEEaSK_NS4_8TiledMMAINS4_8MMA_AtomIJNS4_4SM904GMMA26MMA_64x64x32_S32S8S8_SS_TNEEEENS4_6LayoutINS5_IJSB_SD_SD_EEENS5_IJSD_NSA_ILi0EEEST_EEEEENS5_IJNS4_10UnderscoreESW_SW_EEEEENS4_23SM90_TMA_LOAD_MULTICASTENS4_14ComposedLayoutINS4_7SwizzleILi2ELi4ELi3EEENS4_18smem_ptr_flag_bitsILi8EEENSR_INS5_IJNSA_ILi8EEESI_EEENS5_IJSI_SD_EEEEEEEvNS4_8identityESZ_S19_vS1A_EENS_8epilogue10collective6detail29Sm90TmaWarpSpecializedAdapterINS1D_15DefaultEpilogueIaSK_SK_NS1C_6thread17LinearCombinationIaLi1EiiLNS1H_9ScaleType4KindE0ELNS_15FloatRoundStyleE2EaEENS1_15EpilogueDefaultEEEEEvvEEEEvNT_6ParamsE,(.L_x_168 - _ZN7cutlass13device_kernelINS_4gemm6kernel13GemmUniversalIN4cute5tupleIJiiiiEEENS1_10collective13CollectiveMmaINS1_34MainloopSm90TmaGmmaWarpSpecializedILi18ENS5_IJNS4_1CILi2EEENSA_ILi4EEENSA_ILi1EEEEEENS1_35KernelTmaWarpSpecializedCooperativeEEENS5_IJNSA_ILi128EEENSA_ILi64EEESI_EEEaNS5_IJlSD_lEEEaSK_NS4_8TiledMMAINS4_8MMA_AtomIJNS4_4SM904GMMA26MMA_64x64x32_S32S8S8_SS_TNEEEENS4_6LayoutINS5_IJSB_SD_SD_EEENS5_IJSD_NSA_ILi0EEEST_EEEEENS5_IJNS4_10UnderscoreESW_SW_EEEEENS4_23SM90_TMA_LOAD_MULTICASTENS4_14ComposedLayoutINS4_7SwizzleILi2ELi4ELi3EEENS4_18smem_ptr_flag_bitsILi8EEENSR_INS5_IJNSA_ILi8EEESI_EEENS5_IJSI_SD_EEEEEEEvNS4_8identityESZ_S19_vS1A_EENS_8epilogue10collective6detail29Sm90TmaWarpSpecializedAdapterINS1D_15DefaultEpilogueIaSK_SK_NS1C_6thread17LinearCombinationIaLi1EiiLNS1H_9ScaleType4KindE0ELNS_15FloatRoundStyleE2EaEENS1_15EpilogueDefaultEEEEEvvEEEEvNT_6ParamsE)
        .other          _ZN7cutlass13device_kernelINS_4gemm6kernel13GemmUniversalIN4cute5tupleIJiiiiEEENS1_10collective13CollectiveMmaINS1_34MainloopSm90TmaGmmaWarpSpecializedILi18ENS5_IJNS4_1CILi2EEENSA_ILi4EEENSA_ILi1EEEEEENS1_35KernelTmaWarpSpecializedCooperativeEEENS5_IJNSA_ILi128EEENSA_ILi64EEESI_EEEaNS5_IJlSD_lEEEaSK_NS4_8TiledMMAINS4_8MMA_AtomIJNS4_4SM904GMMA26MMA_64x64x32_S32S8S8_SS_TNEEEENS4_6LayoutINS5_IJSB_SD_SD_EEENS5_IJSD_NSA_ILi0EEEST_EEEEENS5_IJNS4_10UnderscoreESW_SW_EEEEENS4_23SM90_TMA_LOAD_MULTICASTENS4_14ComposedLayoutINS4_7SwizzleILi2ELi4ELi3EEENS4_18smem_ptr_flag_bitsILi8EEENSR_INS5_IJNSA_ILi8EEESI_EEENS5_IJSI_SD_EEEEEEEvNS4_8identityESZ_S19_vS1A_EENS_8epilogue10collective6detail29Sm90TmaWarpSpecializedAdapterINS1D_15DefaultEpilogueIaSK_SK_NS1C_6thread17LinearCombinationIaLi1EiiLNS1H_9ScaleType4KindE0ELNS_15FloatRoundStyleE2EaEENS1_15EpilogueDefaultEEEEEvvEEEEvNT_6ParamsE,@"STO_CUDA_ENTRY STV_DEFAULT"
_ZN7cutlass13device_kernelINS_4gemm6kernel13GemmUniversalIN4cute5tupleIJiiiiEEENS1_10collective13CollectiveMmaINS1_34MainloopSm90TmaGmmaWarpSpecializedILi18ENS5_IJNS4_1CILi2EEENSA_ILi4EEENSA_ILi1EEEEEENS1_35KernelTmaWarpSpecializedCooperativeEEENS5_IJNSA_ILi128EEENSA_ILi64EEESI_EEEaNS5_IJlSD_lEEEaSK_NS4_8TiledMMAINS4_8MMA_AtomIJNS4_4SM904GMMA26MMA_64x64x32_S32S8S8_SS_TNEEEENS4_6LayoutINS5_IJSB_SD_SD_EEENS5_IJSD_NSA_ILi0EEEST_EEEEENS5_IJNS4_10UnderscoreESW_SW_EEEEENS4_23SM90_TMA_LOAD_MULTICASTENS4_14ComposedLayoutINS4_7SwizzleILi2ELi4ELi3EEENS4_18smem_ptr_flag_bitsILi8EEENSR_INS5_IJNSA_ILi8EEESI_EEENS5_IJSI_SD_EEEEEEEvNS4_8identityESZ_S19_vS1A_EENS_8epilogue10collective6detail29Sm90TmaWarpSpecializedAdapterINS1D_15DefaultEpilogueIaSK_SK_NS1C_6thread17LinearCombinationIaLi1EiiLNS1H_9ScaleType4KindE0ELNS_15FloatRoundStyleE2EaEENS1_15EpilogueDefaultEEEEEvvEEEEvNT_6ParamsE:
[----:B------:R-:W0:Y:S01]  /*0000*/  LDC R1, c[0x0][0x28] ;  /* 0x00000a00ff017b82 */ /* 0x000e220000000800 */
[----:B------:R-:W1:Y:S01]  /*0010*/  S2R R18, SR_TID.X ;  /* 0x0000000000127919 */ /* 0x000e620000002100 */
[----:B------:R-:W-:Y:S01]  /*0020*/  ELECT P0, URZ, PT ;  /* 0x00000000003f782f */ /* 0x000fe20003800000 */
[----:B------:R-:W-:Y:S01]  /*0030*/  BSSY B0, `(.L_x_0) ;  /* 0x000000f000007945 */ /* 0x000fe20003800000 */
[--C-:B-1----:R-:W-:Y:S02]  /*0040*/  SHF.R.U32.HI R0, RZ, 0x5, R18.reuse ;  /* 0x00000005ff007819 */ /* 0x102fe40000011612 */
[----:B------:R-:W-:-:S03]  /*0050*/  SHF.R.U32.HI R3, RZ, 0x7, R18 ;  /* 0x00000007ff037819 */ /* 0x000fc60000011612 */
[----:B------:R-:W1:Y:S04]  /*0060*/  SHFL.IDX PT, R2, R0, RZ, 0x1f ;  /* 0x00001fff00027589 */ /* 0x000e6800000e0000 */
[----:B------:R2:W3:Y:S01]  /*0070*/  SHFL.IDX PT, R5, R3, RZ, 0x1f ;  /* 0x00001fff03057589 */ /* 0x0004e200000e0000 */
[----:B-1----:R-:W-:-:S13]  /*0080*/  ISETP.NE.OR P0, PT, R2, RZ, !P0 ;  /* 0x000000ff0200720c */ /* 0x002fda0004705670 */
[----:B0-23--:R-:W-:Y:S05]  /*0090*/  @P0 BRA `(.L_x_1) ;  /* 0x0000000000200947 */ /* 0x00dfea0003800000 */
[----:B------:R-:W-:Y:S02]  /*00a0*/  ULDC.64 UR4, c[0x0][0x198] ;  /* 0x0000660000047ab9 */ /* 0x000fe40000000a00 */
[----:B------:R-:W-:Y:S02]  /*00b0*/  UIADD3 UR6, UP0, UR4, 0xf0, URZ ;  /* 0x000000f004067890 */ /* 0x000fe4000ff1e03f */
[----:B------:R-:W-:Y:S02]  /*00c0*/  UIADD3 UR4, UP1, UR4, 0x1f0, URZ ;  /* 0x000001f004047890 */ /* 0x000fe4000ff3e03f */
[----:B------:R-:W-:Y:S02]  /*00d0*/  UIADD3.X UR7, URZ, UR5, URZ, UP0, !UPT ;  /* 0x000000053f077290 */ /* 0x000fe400087fe43f */
[----:B------:R-:W-:-:S07]  /*00e0*/  UIADD3.X UR5, URZ, UR5, URZ, UP1, !UPT ;  /* 0x000000053f057290 */ /* 0x000fce0008ffe43f */
[----:B------:R0:W-:Y:S02]  /*00f0*/  UTMACCTL.PF [UR6] ;  /* 0x00000000060079b9 */ /* 0x0001e40008040000 */
[----:B------:R0:W-:Y:S02]  /*0100*/  UTMACCTL.PF [UR4] ;  /* 0x00000000040079b9 */ /* 0x0001e40008040000 */
[----:B0-----:R-:W-:Y:S01]  /*0110*/  NOP ;  /* 0x0000000000007918 */ /* 0x001fe20000000000 */
.L_x_1:
[----:B------:R-:W-:Y:S05]  /*0120*/  BSYNC B0 ;  /* 0x0000000000007941 */ /* 0x000fea0003800000 */
.L_x_0:
[----:B------:R-:W0:Y:S02]  /*0130*/  SHFL.IDX PT, R3, R0, RZ, 0x1f ;  /* 0x00001fff00037589 */ /* 0x000e2400000e0000 */
[----:B0-----:R-:W-:-:S13]  /*0140*/  ISETP.NE.AND P0, PT, R3, RZ, PT ;  /* 0x000000ff0300720c */ /* 0x001fda0003f05270 */
[----:B------:R-:W-:Y:S05]  /*0150*/  @P0 BRA `(.L_x_2) ;  /* 0x0000000000d40947 */ /* 0x000fea0003800000 */
[----:B------:R-:W-:Y:S01]  /*0160*/  ELECT P0, URZ, PT ;  /* 0x00000000003f782f */ /* 0x000fe20003800000 */
[----:B------:R-:W-:-:S12]  /*0170*/  BSSY B0, `(.L_x_2) ;  /* 0x0000033000007945 */ /* 0x000fd80003800000 */
[----:B------:R-:W-:Y:S05]  /*0180*/  @!P0 BRA `(.L_x_3) ;  /* 0x0000000000c48947 */ /* 0x000fea0003800000 */
[----:B------:R-:W0:Y:S01]  /*0190*/  S2UR UR8, SR_CgaCtaId ;  /* 0x00000000000879c3 */ /* 0x000e220000008800 */
[----:B------:R-:W-:Y:S01]  /*01a0*/  UMOV UR4, 0x400 ;  /* 0x0000040000047882 */ /* 0x000fe20000000000 */
[----:B------:R-:W-:Y:S01]  /*01b0*/  UMOV UR5, 0x1 ;  /* 0x0000000100057882 */ /* 0x000fe20000000000 */
[----:B------:R-:W-:Y:S02]  /*01c0*/  UMOV UR6, 0xa ;  /* 0x0000000a00067882 */ /* 0x000fe40000000000 */
[----:B------:R-:W-:-:S04]  /*01d0*/  UIADD3 UR6, -UR6, 0x100000, URZ ;  /* 0x0010000006067890 */ /* 0x000fc8000fffe13f */
[----:B------:R-:W-:Y:S02]  /*01e0*/  USHF.L.U32 UR7, UR6, 0xb, URZ ;  /* 0x0000000b06077899 */ /* 0x000fe4000800063f */
[----:B------:R-:W-:Y:S02]  /*01f0*/  USHF.L.U32 UR6, UR6, 0x1, URZ ;  /* 0x0000000106067899 */ /* 0x000fe4000800063f */
[----:B0-----:R-:W-:Y:S02]  /*0200*/  ULEA UR8, UR8, UR4, 0x18 ;  /* 0x0000000408087291 */ /* 0x001fe4000f8ec03f */
[----:B------:R-:W-:-:S04]  /*0210*/  UIADD3 UR4, -UR5, 0x100000, URZ ;  /* 0x0010000005047890 */ /* 0x000fc8000fffe13f */
[----:B------:R-:W-:Y:S02]  /*0220*/  USHF.L.U32 UR5, UR4, 0xb, URZ ;  /* 0x0000000b04057899 */ /* 0x000fe4000800063f */
[----:B------:R-:W-:Y:S01]  /*0230*/  USHF.L.U32 UR4, UR4, 0x1, URZ ;  /* 0x0000000104047899 */ /* 0x000fe2000800063f */
[----:B------:R-:W0:Y:S11]  /*0240*/  FENCE.VIEW.ASYNC.S ;  /* 0x00000000000073c6 */ /* 0x000e360000000000 */
[----:B0-----:R0:W1:Y:S01]  /*0250*/  SYNCS.EXCH.64 URZ, [UR8], UR4 ;  /* 0x00000004083f75b2 */ /* 0x0010620008000100 */
[----:B------:R0:W2:Y:S01]  /*0260*/  SYNCS.EXCH.64 URZ, [UR8+0x90], UR6 ;  /* 0x00009006083f75b2 */ /* 0x0000a20008000100 */
[----:B------:R0:W3:Y:S01]  /*0270*/  SYNCS.EXCH.64 URZ, [UR8+0x8], UR4 ;  /* 0x00000804083f75b2 */ /* 0x0000e20008000100 */
[----:B------:R0:W4:Y:S01]  /*0280*/  SYNCS.EXCH.64 URZ, [UR8+0x98], UR6 ;  /* 0x00009806083f75b2 */ /* 0x0001220008000100 */
[----:B------:R0:W0:Y:S01]  /*0290*/  SYNCS.EXCH.64 URZ, [UR8+0x10], UR4 ;  /* 0x00001004083f75b2 */ /* 0x0000220008000100 */
        /* <DEDUP_REMOVED lines=31> */
[----:B-1234-:R-:W-:Y:S01]  /*0490*/  NOP ;  /* 0x0000000000007918 */ /* 0x01efe20000000000 */
.L_x_3:
[----:B0-----:R-:W-:Y:S05]  /*04a0*/  BSYNC B0 ;  /* 0x0000000000007941 */ /* 0x001fea0003800000 */
.L_x_2:
[----:B------:R-:W-:Y:S01]  /*04b0*/  SHF.R.S32.HI R7, RZ, 0x1f, R18 ;  /* 0x0000001fff077819 */ /* 0x000fe20000011412 */
[----:B------:R-:W0:Y:S01]  /*04c0*/  SHFL.IDX PT, R0, R0, RZ, 0x1f ;  /* 0x00001fff00007589 */ /* 0x000e2200000e0000 */
[----:B------:R-:W1:Y:S01]  /*04d0*/  S2UR UR8, SR_CTAID.X ;  /* 0x00000000000879c3 */ /* 0x000e620000002500 */
[----:B------:R-:W-:Y:S02]  /*04e0*/  ELECT P0, URZ, PT ;  /* 0x00000000003f782f */ /* 0x000fe40003800000 */
[----:B------:R-:W-:Y:S01]  /*04f0*/  LEA.HI R7, R7, R18, RZ, 0x7 ;  /* 0x0000001207077211 */ /* 0x000fe200078f38ff */
[----:B------:R-:W2:Y:S01]  /*0500*/  S2R R4, SR_CTAID.Y ;  /* 0x0000000000047919 */ /* 0x000ea20000002600 */
[----:B------:R-:W-:Y:S01]  /*0510*/  SHF.R.S32.HI R8, RZ, 0x1f, R3 ;  /* 0x0000001fff087819 */ /* 0x000fe20000011403 */
[----:B------:R-:W-:Y:S01]  /*0520*/  ULDC UR4, c[0x0][0x150] ;  /* 0x0000540000047ab9 */ /* 0x000fe20000000800 */
[----:B------:R-:W-:Y:S01]  /*0530*/  LOP3.LUT R7, R7, 0xffffff80, RZ, 0xc0, !PT ;  /* 0xffffff8007077812 */ /* 0x000fe200078ec0ff */
[----:B------:R-:W-:Y:S01]  /*0540*/  NOP ;  /* 0x0000000000007918 */ /* 0x000fe20000000000 */
[----:B------:R-:W-:Y:S01]  /*0550*/  LEA.HI R8, R8, R3, RZ, 0x2 ;  /* 0x0000000308087211 */ /* 0x000fe200078f10ff */
[----:B------:R-:W3:Y:S01]  /*0560*/  LDC R10, c[0x0][0x144] ;  /* 0x00005100ff0a7b82 */ /* 0x000ee20000000800 */
[----:B------:R-:W-:Y:S01]  /*0570*/  NOP ;  /* 0x0000000000007918 */ /* 0x000fe20000000000 */
[----:B------:R-:W-:Y:S01]  /*0580*/  IMAD.IADD R6, R18, 0x1, -R7 ;  /* 0x0000000112067824 */ /* 0x000fe200078e0a07 */
[----:B------:R-:W-:Y:S01]  /*0590*/  LOP3.LUT R8, R8, 0x3ffffffc, RZ, 0xc0, !PT ;  /* 0x3ffffffc08087812 */ /* 0x000fe200078ec0ff */
[----:B------:R-:W-:Y:S01]  /*05a0*/  IMAD.MOV.U32 R23, RZ, RZ, 0x1 ;  /* 0x00000001ff177424 */ /* 0x000fe200078e00ff */
[----:B------:R-:W-:-:S02]  /*05b0*/  ISETP.NE.AND P3, PT, R5, RZ, PT ;  /* 0x000000ff0500720c */ /* 0x000fc40003f65270 */
[----:B------:R-:W-:Y:S01]  /*05c0*/  SHF.R.S32.HI R7, RZ, 0x1f, R6 ;  /* 0x0000001fff077819 */ /* 0x000fe20000011406 */
[----:B------:R-:W-:Y:S01]  /*05d0*/  IMAD.IADD R8, R3, 0x1, -R8 ;  /* 0x0000000103087824 */ /* 0x000fe200078e0a08 */
[----:B------:R-:W4:Y:S02]  /*05e0*/  LDC R13, c[0x0][0x140] ;  /* 0x00005000ff0d7b82 */ /* 0x000f240000000800 */
[----:B------:R-:W-:Y:S02]  /*05f0*/  LEA.HI R7, R7, R6, RZ, 0x3 ;  /* 0x0000000607077211 */ /* 0x000fe400078f18ff */
[----:B0-----:R-:W-:Y:S02]  /*0600*/  ISETP.NE.OR P0, PT, R0, RZ, !P0 ;  /* 0x000000ff0000720c */ /* 0x001fe40004705670 */
[--C-:B------:R-:W-:Y:S02]  /*0610*/  SHF.R.S32.HI R0, RZ, 0x3, R7.reuse ;  /* 0x00000003ff007819 */ /* 0x100fe40000011407 */
[----:B------:R-:W-:-:S02]  /*0620*/  SHF.R.S32.HI R7, RZ, 0x1f, R7 ;  /* 0x0000001fff077819 */ /* 0x000fc40000011407 */
[----:B-1----:R-:W-:Y:S02]  /*0630*/  I2FP.F32.U32 R9, UR8 ;  /* 0x0000000800097c45 */ /* 0x002fe40008201000 */
[----:B------:R-:W-:-:S03]  /*0640*/  LEA.HI R7, R7, R0, RZ, 0x2 ;  /* 0x0000000007077211 */ /* 0x000fc600078f10ff */
[----:B------:R-:W-:Y:S01]  /*0650*/  FMUL R9, R9, UR4 ;  /* 0x0000000409097c20 */ /* 0x000fe20008400000 */
[----:B------:R-:W-:Y:S01]  /*0660*/  LOP3.LUT R7, R7, 0xfffffffc, RZ, 0xc0, !PT ;  /* 0xfffffffc07077812 */ /* 0x000fe200078ec0ff */
[----:B------:R-:W-:Y:S01]  /*0670*/  VOTEU.ALL UP0, P0 ;  /* 0x00000000003f7886 */ /* 0x000fe20000000000 */
[----:B--2---:R-:W-:Y:S01]  /*0680*/  I2FP.F32.U32 R3, R4 ;  /* 0x0000000400037245 */ /* 0x004fe20000201000 */
[----:B------:R-:W-:Y:S01]  /*0690*/  ULDC UR4, c[0x0][0x154] ;  /* 0x0000550000047ab9 */ /* 0x000fe20000000800 */
[----:B------:R-:W-:Y:S01]  /*06a0*/  VOTEU.ALL UP1, P0 ;  /* 0x00000000003f7886 */ /* 0x000fe20000020000 */
[----:B------:R-:W0:Y:S01]  /*06b0*/  F2I.U32.TRUNC.NTZ R9, R9 ;  /* 0x0000000900097305 */ /* 0x000e22000020f000 */
[----:B------:R-:W-:Y:S01]  /*06c0*/  IMAD.IADD R7, R0, 0x1, -R7 ;  /* 0x0000000100077824 */ /* 0x000fe200078e0a07 */
[----:B------:R-:W1:Y:S01]  /*06d0*/  @!UP0 S2UR UR7, SR_CgaCtaId ;  /* 0x00000000000789c3 */ /* 0x000e620000008800 */
[----:B------:R-:W-:Y:S01]  /*06e0*/  FMUL R12, R3, UR4 ;  /* 0x00000004030c7c20 */ /* 0x000fe20008400000 */
[----:B------:R-:W-:Y:S01]  /*06f0*/  UMOV UR4, 0x20 ;  /* 0x0000002000047882 */ /* 0x000fe20000000000 */
[----:B------:R-:W-:Y:S01]  /*0700*/  IMAD R8, R8, 0x4, R7 ;  /* 0x0000000408087824 */ /* 0x000fe200078e0207 */
[----:B------:R-:W-:Y:S01]  /*0710*/  @!UP0 UMOV UR6, 0x400 ;  /* 0x0000040000068882 */ /* 0x000fe20000000000 */
[----:B------:R-:W-:-:S04]  /*0720*/  @!UP0 UIADD3 UR4, -UR4, 0x100000, URZ ;  /* 0x0010000004048890 */ /* 0x000fc8000fffe13f */
[----:B------:R-:W-:Y:S02]  /*0730*/  @!UP0 USHF.L.U32 UR5, UR4, 0xb, URZ ;  /* 0x0000000b04058899 */ /* 0x000fe4000800063f */
[----:B------:R-:W-:Y:S01]  /*0740*/  @!UP0 USHF.L.U32 UR4, UR4, 0x1, URZ ;  /* 0x0000000104048899 */ /* 0x000fe2000800063f */
[----:B----4-:R-:W-:Y:S01]  /*0750*/  ISETP.EQ.U32.AND P2, PT, R13, 0x1, PT ;  /* 0x000000010d00780c */ /* 0x010fe20003f42070 */
[----:B------:R-:W2:Y:S01]  /*0760*/  F2I.U32.TRUNC.NTZ R12, R12 ;  /* 0x0000000c000c7305 */ /* 0x000ea2000020f000 */
[----:B------:R-:W-:Y:S01]  /*0770*/  LEA.HI R0, R8, R8, RZ, 0x1 ;  /* 0x0000000808007211 */ /* 0x000fe200078f08ff */
[----:B------:R-:W4:Y:S03]  /*0780*/  LDC R7, c[0x0][0x148] ;  /* 0x00005200ff077b82 */ /* 0x000f260000000800 */
[----:B------:R-:W-:Y:S01]  /*0790*/  LOP3.LUT R11, R0, 0xfffffffe, RZ, 0xc0, !PT ;  /* 0xfffffffe000b7812 */ /* 0x000fe200078ec0ff */
[----:B0-----:R-:W-:Y:S01]  /*07a0*/  IMAD.MOV R15, RZ, RZ, -R9 ;  /* 0x000000ffff0f7224 */ /* 0x001fe200078e0a09 */
[----:B------:R-:W-:-:S03]  /*07b0*/  SHF.R.S32.HI R9, RZ, 0x1f, R2 ;  /* 0x0000001fff097819 */ /* 0x000fc60000011402 */
[----:B---3--:R-:W-:Y:S01]  /*07c0*/  IMAD R3, R10, R15, UR8 ;  /* 0x000000080a037e24 */ /* 0x008fe2000f8e020f */
[----:B------:R-:W-:Y:S01]  /*07d0*/  LEA.HI R9, R9, R2, RZ, 0x2 ;  /* 0x0000000209097211 */ /* 0x000fe200078f10ff */
[C---:B------:R-:W-:Y:S02]  /*07e0*/  IMAD.IADD R0, R8.reuse, 0x1, -R11 ;  /* 0x0000000108007824 */ /* 0x040fe400078e0a0b */
[----:B------:R-:W-:Y:S01]  /*07f0*/  IMAD.SHL.U32 R11, R8, 0x4, RZ ;  /* 0x00000004080b7824 */ /* 0x000fe200078e00ff */
[----:B------:R-:W-:Y:S01]  /*0800*/  LOP3.LUT R9, R9, 0xfffffffc, RZ, 0xc0, !PT ;  /* 0xfffffffc09097812 */ /* 0x000fe200078ec0ff */
[----:B--2---:R-:W-:Y:S01]  /*0810*/  IMAD.MOV R21, RZ, RZ, -R12 ;  /* 0x000000ffff157224 */ /* 0x004fe200078e0a0c */
[----:B------:R-:W-:Y:S01]  /*0820*/  ISETP.NE.AND P4, PT, R0, R3, PT ;  /* 0x000000030000720c */ /* 0x000fe20003f85270 */
[----:B-1----:R-:W-:Y:S01]  /*0830*/  @!UP0 ULEA UR6, UR7, UR6, 0x18 ;  /* 0x0000000607068291 */ /* 0x002fe2000f8ec03f */
[----:B------:R-:W-:Y:S01]  /*0840*/  LOP3.LUT R22, R8, 0xc, R11, 0x78, !PT ;  /* 0x0000000c08167812 */ /* 0x000fe200078e780b */
[----:B------:R-:W-:Y:S01]  /*0850*/  IMAD.IADD R0, R2, 0x1, -R9 ;  /* 0x0000000102007824 */ /* 0x000fe200078e0a09 */
[----:B------:R-:W-:Y:S01]  /*0860*/  VOTEU.ALL UP0, P0 ;  /* 0x00000000003f7886 */ /* 0x000fe20000000000 */
[----:B------:R-:W-:Y:S01]  /*0870*/  LOP3.LUT P0, RZ, R6, 0x7, RZ, 0xc0, !PT ;  /* 0x0000000706ff7812 */ /* 0x000fe2000780c0ff */
[----:B------:R-:W-:-:S02]  /*0880*/  VIADD R6, R5, 0xffffffff ;  /* 0xffffffff05067836 */ /* 0x000fc40000000000 */
[----:B------:R-:W-:Y:S01]  /*0890*/  ISETP.NE.AND P1, PT, R0, 0x3, PT ;  /* 0x000000030000780c */ /* 0x000fe20003f25270 */
[----:B----4-:R-:W-:Y:S01]  /*08a0*/  IMAD R9, R7, R21, R4 ;  /* 0x0000001507097224 */ /* 0x010fe200078e0204 */
[----:B------:R-:W-:Y:S02]  /*08b0*/  ISETP.LT.U32.AND P0, PT, R22, 0x8, !P0 ;  /* 0x000000081600780c */ /* 0x000fe40004701070 */
[----:B------:R-:W-:Y:S01]  /*08c0*/  ISETP.EQ.OR P1, PT, R0, RZ, !P1 ;  /* 0x000000ff0000720c */ /* 0x000fe20004f22670 */
[----:B------:R-:W0:Y:S02]  /*08d0*/  FENCE.VIEW.ASYNC.S ;  /* 0x00000000000073c6 */ /* 0x000e240000000000 */
[----:B0-----:R0:W1:Y:S01]  /*08e0*/  @!UP0 SYNCS.EXCH.64 URZ, [UR6+0x130], UR4 ;  /* 0x00013004063f85b2 */ /* 0x0010620008000100 */
[----:B------:R-:W-:Y:S02]  /*08f0*/  @P4 LEA.HI R2, R22, R22, RZ, 0x1 ;  /* 0x0000001616024211 */ /* 0x000fe400078f08ff */
[----:B------:R-:W-:-:S02]  /*0900*/  ISETP.EQ.AND P1, PT, R5, RZ, P1 ;  /* 0x000000ff0500720c */ /* 0x000fc40000f22270 */
[----:B------:R-:W-:Y:S02]  /*0910*/  @P4 SHF.R.S32.HI R2, RZ, 0x1, R2 ;  /* 0x00000001ff024819 */ /* 0x000fe40000011402 */
[----:B------:R-:W-:Y:S02]  /*0920*/  ISETP.GE.U32.AND P6, PT, R6, 0x2, PT ;  /* 0x000000020600780c */ /* 0x000fe40003fc6070 */
[----:B------:R-:W-:Y:S02]  /*0930*/  @P4 ISETP.NE.AND P5, PT, R2, R9, PT ;  /* 0x000000090200420c */ /* 0x000fe40003fa5270 */
[----:B------:R-:W-:Y:S02]  /*0940*/  SEL R2, RZ, 0x1, !P0 ;  /* 0x00000001ff027807 */ /* 0x000fe40004000000 */
[----:B------:R-:W-:Y:S02]  /*0950*/  @P4 SEL R23, RZ, 0x1, P5 ;  /* 0x00000001ff174807 */ /* 0x000fe40002800000 */
[----:B------:R-:W-:Y:S01]  /*0960*/  SEL R19, RZ, 0x1, !P1 ;  /* 0x00000001ff137807 */ /* 0x000fe20004800000 */
[----:B------:R0:W2:Y:S01]  /*0970*/  @!UP1 SYNCS.EXCH.64 URZ, [UR6+0x138], UR4 ;  /* 0x00013804063f95b2 */ /* 0x0000a20008000100 */
[----:B------:R-:W-:Y:S01]  /*0980*/  LOP3.LUT R23, R23, R2, RZ, 0xc0, !PT ;  /* 0x0000000217177212 */ /* 0x000fe200078ec0ff */
[----:B------:R-:W-:Y:S01]  /*0990*/  NOP ;  /* 0x0000000000007918 */ /* 0x000fe20000000000 */
[----:B------:R-:W-:Y:S01]  /*09a0*/  SEL R19, R19, 0x2, P6 ;  /* 0x0000000213137807 */ /* 0x000fe20003000000 */
[----:B------:R-:W-:Y:S06]  /*09b0*/  @!P2 BRA `(.L_x_4) ;  /* 0x000000000008a947 */ /* 0x000fec0003800000 */
[----:B-12---:R-:W-:Y:S01]  /*09c0*/  UCGABAR_ARV ;  /* 0x00000000000079c7 */ /* 0x006fe20008000000 */
[----:B------:R-:W-:Y:S05]  /*09d0*/  BRA `(.L_x_5) ;  /* 0x0000000000047947 */ /* 0x000fea0003800000 */
.L_x_4:
[----:B-12---:R-:W-:Y:S01]  /*09e0*/  NOP ;  /* 0x0000000000007918 */ /* 0x006fe20000000000 */
.L_x_5:
[----:B------:R-:W1:Y:S01]  /*09f0*/  LDC R2, c[0x0][0x65c] ;  /* 0x00019700ff027b82 */ /* 0x000e620000000800 */
[----:B------:R-:W-:Y:S02]  /*0a00*/  IMAD.U32 R8, RZ, RZ, UR8 ;  /* 0x00000008ff087e24 */ /* 0x000fe4000f8e00ff */
[----:B------:R-:W-:Y:S01]  /*0a10*/  IMAD.MOV.U32 R9, RZ, RZ, RZ ;  /* 0x000000ffff097224 */ /* 0x000fe200078e00ff */
[----:B-1----:R-:W-:-:S04]  /*0a20*/  ISETP.NE.AND P1, PT, R2, 0x1, PT ;  /* 0x000000010200780c */ /* 0x002fc80003f25270 */
[----:B------:R-:W-:-:S09]  /*0a30*/  P2R R5, PR, RZ, 0x2 ;  /* 0x00000002ff057803 */ /* 0x000fd20000000000 */
[----:B------:R-:W1:Y:S01]  /*0a40*/  @P1 LDC R17, c[0x0][0x10] ;  /* 0x00000400ff111b82 */ /* 0x000e620000000800 */
[----:B------:R-:W-:Y:S02]  /*0a50*/  @P1 IMAD.MOV.U32 R5, RZ, RZ, RZ ;  /* 0x000000ffff051224 */ /* 0x000fe400078e00ff */
[----:B------:R-:W-:-:S05]  /*0a60*/  @P1 IMAD.MOV.U32 R13, RZ, RZ, RZ ;  /* 0x000000ffff0d1224 */ /* 0x000fca00078e00ff */
[----:B------:R-:W2:Y:S01]  /*0a70*/  @!P1 LDC R11, c[0x0][0xc] ;  /* 0x00000300ff0b9b82 */ /* 0x000ea20000000800 */
[----:B-1----:R-:W-:-:S04]  /*0a80*/  @P1 IMAD.WIDE.U32 R16, R17, UR8, R4 ;  /* 0x0000000811101c25 */ /* 0x002fc8000f8e0004 */
[----:B------:R-:W-:Y:S02]  /*0a90*/  @P1 IMAD.IADD R17, R17, 0x1, R13 ;  /* 0x0000000111111824 */ /* 0x000fe400078e020d */
[----:B--2---:R-:W-:-:S04]  /*0aa0*/  @!P1 IMAD.WIDE.U32 R8, R4, R11, R8 ;  /* 0x0000000b04089225 */ /* 0x004fc800078e0008 */
[----:B------:R-:W-:Y:S02]  /*0ab0*/  @!P1 IMAD.MOV.U32 R16, RZ, RZ, R8 ;  /* 0x000000ffff109224 */ /* 0x000fe400078e0008 */
[----:B------:R-:W-:Y:S01]  /*0ac0*/  @!P1 IMAD.MOV.U32 R17, RZ, RZ, R9 ;  /* 0x000000ffff119224 */ /* 0x000fe200078e0009 */
[----:B------:R-:W-:Y:S06]  /*0ad0*/  @!P2 BRA `(.L_x_6) ;  /* 0x00000000000ca947 */ /* 0x000fec0003800000 */
[----:B------:R-:W-:Y:S01]  /*0ae0*/  UCGABAR_WAIT ;  /* 0x0000000000007dc7 */ /* 0x000fe20008000000 */
[----:B------:R-:W-:Y:S01]  /*0af0*/  CCTL.IVALL ;  /* 0x00000000ff00798f */ /* 0x000fe20002000000 */
[----:B------:R-:W-:Y:S05]  /*0b00*/  BRA `(.L_x_7) ;  /* 0x0000000000047947 */ /* 0x000fea0003800000 */
.L_x_6:
[----:B------:R-:W-:Y:S06]  /*0b10*/  BAR.SYNC.DEFER_BLOCKING 0x0 ;  /* 0x0000000000007b1d */ /* 0x000fec0000010000 */
.L_x_7:
[----:B------:R-:W-:Y:S05]  /*0b20*/  @!P3 BRA `(.L_x_8) ;  /* 0x000000380004b947 */ /* 0x000fea0003800000 */
[----:B------:R-:W-:-:S13]  /*0b30*/  ISETP.GT.U32.AND P0, PT, R6, 0x1, PT ;  /* 0x000000010600780c */ /* 0x000fda0003f04070 */
[----:B0-----:R-:W-:Y:S05]  /*0b40*/  @P0 EXIT ;  /* 0x000000000000094d */ /* 0x001fea0003800000 */
[----:B------:R-:W-:Y:S01]  /*0b50*/  ULDC.64 UR4, c[0x0][0x650] ;  /* 0x0001940000047ab9 */ /* 0x000fe20000000a00 */
[----:B------:R-:W-:Y:S01]  /*0b60*/  PRMT R0, RZ, 0x7610, R0 ;  /* 0x00007610ff007816 */ /* 0x000fe20000000000 */
[----:B------:R-:W-:Y:S01]  /*0b70*/  IMAD.MOV.U32 R59, RZ, RZ, -0x1 ;  /* 0xffffffffff3b7424 */ /* 0x000fe200078e00ff */
[----:B------:R-:W-:Y:S01]  /*0b80*/  ISETP.GE.U32.AND P0, PT, R16, UR4, PT ;  /* 0x0000000410007c0c */ /* 0x000fe2000bf06070 */
[----:B------:R-:W-:Y:S02]  /*0b90*/  IMAD.MOV.U32 R60, RZ, RZ, -0x1 ;  /* 0xffffffffff3c7424 */ /* 0x000fe400078e00ff */
[----:B------:R-:W-:Y:S01]  /*0ba0*/  IMAD.MOV.U32 R61, RZ, RZ, -0x1 ;  /* 0xffffffffff3d7424 */ /* 0x000fe200078e00ff */
[----:B------:R-:W-:-:S13]  /*0bb0*/  ISETP.GE.U32.AND.EX P0, PT, R17, UR5, PT, P0 ;  /* 0x0000000511007c0c */ /* 0x000fda000bf06100 */
[----:B------:R-:W-:Y:S05]  /*0bc0*/  @P0 BRA `(.L_x_9) ;  /* 0x0000000400280947 */ /* 0x000fea0003800000 */
[----:B------:R-:W0:Y:S01]  /*0bd0*/  LDC.64 R24, c[0x0][0x628] ;  /* 0x00018a00ff187b82 */ /* 0x000e220000000a00 */
[----:B------:R-:W-:Y:S02]  /*0be0*/  IMAD.MOV.U32 R8, RZ, RZ, R16 ;  /* 0x000000ffff087224 */ /* 0x000fe400078e0010 */
[----:B------:R-:W-:-:S05]  /*0bf0*/  IMAD.MOV.U32 R9, RZ, RZ, R17 ;  /* 0x000000ffff097224 */ /* 0x000fca00078e0011 */
[----:B------:R-:W1:Y:S08]  /*0c00*/  LDC R0, c[0x0][0x630] ;  /* 0x00018c00ff007b82 */ /* 0x000e700000000800 */
[----:B------:R-:W2:Y:S01]  /*0c10*/  LDC.64 R26, c[0x0][0x620] ;  /* 0x00018800ff1a7b82 */ /* 0x000ea20000000a00 */
[----:B0-----:R-:W-:-:S04]  /*0c20*/  ISETP.NE.U32.AND P0, PT, R24, RZ, PT ;  /* 0x000000ff1800720c */ /* 0x001fc80003f05070 */
[----:B------:R-:W-:-:S13]  /*0c30*/  ISETP.NE.AND.EX P0, PT, R25, RZ, PT, P0 ;  /* 0x000000ff1900720c */ /* 0x000fda0003f05300 */
[----:B-12---:R-:W-:Y:S05]  /*0c40*/  @!P0 BRA `(.L_x_10) ;  /* 0x0000000000288947 */ /* 0x006fea0003800000 */
[----:B------:R-:W0:Y:S02]  /*0c50*/  LDC R13, c[0x0][0x634] ;  /* 0x00018d00ff0d7b82 */ /* 0x000e240000000800 */
[----:B0-----:R-:W-:-:S05]  /*0c60*/  IADD3 R13, P0, R16, R13, RZ ;  /* 0x0000000d100d7210 */ /* 0x001fca0007f1e0ff */
[----:B------:R-:W-:-:S04]  /*0c70*/  IMAD.X R15, RZ, RZ, R17, P0 ;  /* 0x000000ffff0f7224 */ /* 0x000fc800000e0611 */
[----:B------:R-:W-:-:S04]  /*0c80*/  IMAD.WIDE.U32 R8, R15, R24, RZ ;  /* 0x000000180f087225 */ /* 0x000fc800078e00ff */
[----:B------:R-:W-:-:S04]  /*0c90*/  IMAD.WIDE.U32 R10, P0, R13, R25, R8 ;  /* 0x000000190d0a7225 */ /* 0x000fc80007800008 */
[----:B------:R-:W-:-:S04]  /*0ca0*/  IMAD.WIDE.U32 R8, R13, R24, RZ ;  /* 0x000000180d087225 */ /* 0x000fc800078e00ff */
[----:B------:R-:W-:Y:S01]  /*0cb0*/  IMAD.X R13, RZ, RZ, RZ, P0 ;  /* 0x000000ffff0d7224 */ /* 0x000fe200000e06ff */
[----:B------:R-:W-:Y:S01]  /*0cc0*/  IADD3 RZ, P0, R9, R10, RZ ;  /* 0x0000000a09ff7210 */ /* 0x000fe20007f1e0ff */
[----:B------:R-:W-:-:S04]  /*0cd0*/  IMAD.MOV.U32 R12, RZ, RZ, R11 ;  /* 0x000000ffff0c7224 */ /* 0x000fc800078e000b */
[----:B------:R-:W-:-:S08]  /*0ce0*/  IMAD.WIDE.U32.X R8, R15, R25, R12, P0 ;  /* 0x000000190f087225 */ /* 0x000fd000000e040c */
.L_x_10:
[----:B------:R-:W0:Y:S01]  /*0cf0*/  LDC.64 R24, c[0x0][0x640] ;  /* 0x00019000ff187b82 */ /* 0x000e220000000a00 */
[-CC-:B------:R-:W-:Y:S01]  /*0d00*/  SHF.R.U64 R61, R8, R0.reuse, R9.reuse ;  /* 0x00000000083d7219 */ /* 0x180fe20000001209 */
[----:B------:R-:W-:Y:S01]  /*0d10*/  IMAD R30, R7, R21, R4 ;  /* 0x00000015071e7224 */ /* 0x000fe200078e0204 */
[----:B------:R-:W-:Y:S01]  /*0d20*/  SHF.R.U32.HI R0, RZ, R0, R9 ;  /* 0x00000000ff007219 */ /* 0x000fe20000011609 */
[----:B------:R-:W-:Y:S01]  /*0d30*/  IMAD.MOV.U32 R21, RZ, RZ, 0x1 ;  /* 0x00000001ff157424 */ /* 0x000fe200078e00ff */
[----:B------:R-:W-:-:S03]  /*0d40*/  IADD3 R5, P0, RZ, -R61, RZ ;  /* 0x8000003dff057210 */ /* 0x000fc60007f1e0ff */
[----:B------:R-:W1:Y:S02]  /*0d50*/  LDC R6, c[0x0][0x618] ;  /* 0x00018600ff067b82 */ /* 0x000e640000000800 */
[----:B------:R-:W-:-:S04]  /*0d60*/  IMAD.X R9, RZ, RZ, ~R0, P0 ;  /* 0x000000ffff097224 */ /* 0x000fc800000e0e00 */
[-C--:B------:R-:W-:Y:S02]  /*0d70*/  IMAD R0, R9, R26.reuse, RZ ;  /* 0x0000001a09007224 */ /* 0x080fe400078e02ff */
[----:B------:R-:W2:Y:S01]  /*0d80*/  LDC R11, c[0x0][0x608] ;  /* 0x00018200ff0b7b82 */ /* 0x000ea20000000800 */
[----:B------:R-:W-:-:S04]  /*0d90*/  IMAD.WIDE.U32 R8, R5, R26, R16 ;  /* 0x0000001a05087225 */ /* 0x000fc800078e0010 */
[----:B------:R-:W-:-:S03]  /*0da0*/  IMAD R5, R5, R27, R0 ;  /* 0x0000001b05057224 */ /* 0x000fc600078e0200 */
[----:B------:R-:W3:Y:S01]  /*0db0*/  LDC R12, c[0x0][0x658] ;  /* 0x00019600ff0c7b82 */ /* 0x000ee20000000800 */
[----:B0-----:R-:W-:Y:S01]  /*0dc0*/  ISETP.NE.U32.AND P0, PT, R24, RZ, PT ;  /* 0x000000ff1800720c */ /* 0x001fe20003f05070 */
[----:B------:R-:W-:Y:S02]  /*0dd0*/  IMAD.IADD R5, R9, 0x1, R5 ;  /* 0x0000000109057824 */ /* 0x000fe400078e0205 */
[----:B------:R-:W-:Y:S01]  /*0de0*/  IMAD.MOV.U32 R9, RZ, RZ, -0x1 ;  /* 0xffffffffff097424 */ /* 0x000fe200078e00ff */
[----:B------:R-:W-:-:S03]  /*0df0*/  ISETP.NE.AND.EX P0, PT, R25, RZ, PT, P0 ;  /* 0x000000ff1900720c */ /* 0x000fc60003f05300 */
[----:B------:R-:W0:Y:S01]  /*0e00*/  LDC R15, c[0x0][0x600] ;  /* 0x00018000ff0f7b82 */ /* 0x000e220000000800 */
[-CC-:B-1----:R-:W-:Y:S02]  /*0e10*/  SHF.R.U64 R13, R8, R6.reuse, R5.reuse ;  /* 0x00000006080d7219 */ /* 0x182fe40000001205 */
[----:B------:R-:W-:-:S05]  /*0e20*/  SHF.R.U32.HI R0, RZ, R6, R5 ;  /* 0x00000006ff007219 */ /* 0x000fca0000011605 */
[----:B------:R-:W1:Y:S01]  /*0e30*/  LDC R14, c[0x0][0x648] ;  /* 0x00019200ff0e7b82 */ /* 0x000e620000000800 */
[-CC-:B--2---:R-:W-:Y:S02]  /*0e40*/  SHF.R.U64 R27, R13, R11.reuse, R0.reuse ;  /* 0x0000000b0d1b7219 */ /* 0x184fe40000001200 */
[----:B------:R-:W-:-:S05]  /*0e50*/  SHF.R.U32.HI R5, RZ, R11, R0 ;  /* 0x0000000bff057219 */ /* 0x000fca0000011600 */
[----:B------:R-:W2:Y:S01]  /*0e60*/  LDC R20, c[0x0][0x638] ;  /* 0x00018e00ff147b82 */ /* 0x000ea20000000800 */
[-CC-:B---3--:R-:W-:Y:S02]  /*0e70*/  SHF.R.U64 R28, R27, R12.reuse, R5.reuse ;  /* 0x0000000c1b1c7219 */ /* 0x188fe40000001205 */
[-C--:B------:R-:W-:Y:S02]  /*0e80*/  SHF.L.U32 R0, R9, R12.reuse, RZ ;  /* 0x0000000c09007219 */ /* 0x080fe400000006ff */
[----:B------:R-:W-:Y:S01]  /*0e90*/  SHF.R.U32.HI R5, RZ, R12, R5 ;  /* 0x0000000cff057219 */ /* 0x000fe20000011605 */
[----:B------:R-:W-:Y:S01]  /*0ea0*/  IMAD.MOV.U32 R4, RZ, RZ, R28 ;  /* 0x000000ffff047224 */ /* 0x000fe200078e001c */
[----:B------:R-:W-:Y:S01]  /*0eb0*/  LOP3.LUT R10, RZ, R0, RZ, 0x33, !PT ;  /* 0x00000000ff0a7212 */ /* 0x000fe200078e33ff */
[----:B------:R-:W3:Y:S01]  /*0ec0*/  LDC R26, c[0x0][0x610] ;  /* 0x00018400ff1a7b82 */ /* 0x000ee20000000800 */
[----:B------:R-:W-:Y:S05]  /*0ed0*/  @!P0 BRA `(.L_x_11) ;  /* 0x0000000000288947 */ /* 0x000fea0003800000 */
[----:B------:R-:W4:Y:S02]  /*0ee0*/  LDC R9, c[0x0][0x64c] ;  /* 0x00019300ff097b82 */ /* 0x000f240000000800 */
[----:B----4-:R-:W-:-:S05]  /*0ef0*/  IADD3 R9, P0, R28, R9, RZ ;  /* 0x000000091c097210 */ /* 0x010fca0007f1e0ff */
        /* <DEDUP_REMOVED lines=8> */
.L_x_11:
[----:B-1----:R-:W-:Y:S01]  /*0f80*/  SHF.R.U64 R4, R4, R14, R5 ;  /* 0x0000000e04047219 */ /* 0x002fe20000001205 */
[----:B0-----:R-:W-:Y:S01]  /*0f90*/  VIADD R6, R15, 0xffffffff ;  /* 0xffffffff0f067836 */ /* 0x001fe20000000000 */
[----:B------:R-:W-:Y:S02]  /*0fa0*/  SHF.L.U32 R0, R21, R12, RZ ;  /* 0x0000000c15007219 */ /* 0x000fe400000006ff */
[----:B------:R-:W-:Y:S01]  /*0fb0*/  LOP3.LUT R5, R27, R10, RZ, 0xc0, !PT ;  /* 0x0000000a1b057212 */ /* 0x000fe200078ec0ff */
[----:B------:R-:W-:Y:S01]  /*0fc0*/  IMAD.MOV R7, RZ, RZ, -R4 ;  /* 0x000000ffff077224 */ /* 0x000fe200078e0a04 */
[----:B------:R-:W-:Y:S02]  /*0fd0*/  SEL R3, R3, R30, !P1 ;  /* 0x0000001e03037207 */ /* 0x000fe40004800000 */
[----:B------:R-:W-:Y:S01]  /*0fe0*/  LOP3.LUT R6, R13, R6, RZ, 0xc0, !PT ;  /* 0x000000060d067212 */ /* 0x000fe200078ec0ff */
[----:B------:R-:W-:Y:S02]  /*0ff0*/  IMAD R4, R0, R4, R5 ;  /* 0x0000000400047224 */ /* 0x000fe400078e0205 */
[----:B--2---:R-:W-:-:S02]  /*1000*/  IMAD R0, R7, R20, R28 ;  /* 0x0000001407007224 */ /* 0x004fc400078e021c */
[----:B---3--:R-:W-:Y:S02]  /*1010*/  IMAD R3, R4, R26, R3 ;  /* 0x0000001a04037224 */ /* 0x008fe400078e0203 */
[----:B------:R-:W-:Y:S02]  /*1020*/  IMAD.MOV.U32 R5, RZ, RZ, 0x1 ;  /* 0x00000001ff057424 */ /* 0x000fe400078e00ff */
[----:B------:R-:W-:-:S03]  /*1030*/  IMAD R4, R0, R15, R6 ;  /* 0x0000000f00047224 */ /* 0x000fc600078e0206 */
[----:B------:R-:W-:Y:S02]  /*1040*/  PRMT R0, R5, 0x7610, R0 ;  /* 0x0000761005007816 */ /* 0x000fe40000000000 */
[----:B------:R-:W-:Y:S02]  /*1050*/  SEL R60, R4, R3, !P1 ;  /* 0x00000003043c7207 */ /* 0x000fe40004800000 */
[----:B------:R-:W-:-:S07]  /*1060*/  SEL R59, R3, R4, !P1 ;  /* 0x00000004033b7207 */ /* 0x000fce0004800000 */
.L_x_9:
[----:B------:R-:W-:-:S08]  /*1070*/  NOP ;  /* 0x0000000000007918 */ /* 0x000fd00000000000 */
[----:B------:R-:W0:Y:S02]  /*1080*/  USETMAXREG.TRY_ALLOC.CTAPOOL UP0, 0xe8 ;  /* 0x000000e8000079c8 */ /* 0x000e240008000600 */
[----:B0-----:R-:W-:-:S13]  /*1090*/  PLOP3.LUT P0, PT, PT, PT, UP0, 0x80, 0x0 ;  /* 0x000000000000781c */ /* 0x001fda0003f0f008 */
[----:B------:R-:W-:Y:S05]  /*10a0*/  @!P0 BRA `(.L_x_9) ;  /* 0xfffffffc00f08947 */ /* 0x000fea000383ffff */
[----:B------:R-:W-:Y:S01]  /*10b0*/  ULDC.64 UR4, c[0x0][0x598] ;  /* 0x0001660000047ab9 */ /* 0x000fe20000000a00 */
[----:B------:R-:W-:Y:S01]  /*10c0*/  ULDC.64 UR36, c[0x0][0x208] ;  /* 0x0000820000247ab9 */ /* 0x000fe20000000a00 */
[----:B------:R-:W-:-:S04]  /*10d0*/  ISETP.NE.U32.AND P0, PT, RZ, UR4, PT ;  /* 0x00000004ff007c0c */ /* 0x000fc8000bf05070 */
[----:B------:R-:W-:-:S13]  /*10e0*/  ISETP.NE.AND.EX P0, PT, RZ, UR5, PT, P0 ;  /* 0x00000005ff007c0c */ /* 0x000fda000bf05300 */
[----:B------:R-:W-:Y:S05]  /*10f0*/  @!P0 BRA `(.L_x_12) ;  /* 0x00000000001c8947 */ /* 0x000fea0003800000 */
[----:B------:R-:W0:Y:S02]  /*1100*/  LDC.64 R4, c[0x0][0x598] ;  /* 0x00016600ff047b82 */ /* 0x000e240000000a00 */
[----:B0-----:R-:W2:Y:S02]  /*1110*/  LDG.E.64 R4, desc[UR36][R4.64] ;  /* 0x0000002404047981 */ /* 0x001ea4000c1e1b00 */
[----:B--2---:R-:W-:-:S04]  /*1120*/  ISETP.NE.U32.AND P0, PT, R4, RZ, PT ;  /* 0x000000ff0400720c */ /* 0x004fc80003f05070 */
[----:B------:R-:W-:-:S13]  /*1130*/  ISETP.NE.AND.EX P0, PT, R5, RZ, PT, P0 ;  /* 0x000000ff0500720c */ /* 0x000fda0003f05300 */
[----:B------:R-:W-:Y:S05]  /*1140*/  @!P0 BRA `(.L_x_12) ;  /* 0x0000000000088947 */ /* 0x000fea0003800000 */
[----:B------:R0:W5:Y:S01]  /*1150*/  LD.E R56, desc[UR36][R4.64] ;  /* 0x0000002404387980 */ /* 0x000162000c101900 */
[----:B------:R-:W-:Y:S05]  /*1160*/  BRA `(.L_x_13) ;  /* 0x0000000000247947 */ /* 0x000fea0003800000 */
.L_x_12:
[----:B------:R-:W-:Y:S02]  /*1170*/  ULDC.64 UR4, c[0x0][0x588] ;  /* 0x0001620000047ab9 */ /* 0x000fe40000000a00 */
[----:B------:R-:W-:-:S04]  /*1180*/  ISETP.NE.U32.AND P0, PT, RZ, UR4, PT ;  /* 0x00000004ff007c0c */ /* 0x000fc8000bf05070 */
[----:B------:R-:W-:-:S13]  /*1190*/  ISETP.NE.AND.EX P0, PT, RZ, UR5, PT, P0 ;  /* 0x00000005ff007c0c */ /* 0x000fda000bf05300 */
[----:B------:R-:W-:Y:S05]  /*11a0*/  @!P0 BRA `(.L_x_14) ;  /* 0x00000000000c8947 */ /* 0x000fea0003800000 */
[----:B------:R-:W0:Y:S02]  /*11b0*/  LDC.64 R56, c[0x0][0x588] ;  /* 0x00016200ff387b82 */ /* 0x000e240000000a00 */
[----:B0-----:R1:W5:Y:S01]  /*11c0*/  LDG.E R56, desc[UR36][R56.64] ;  /* 0x0000002438387981 */ /* 0x001362000c1e1900 */
[----:B------:R-:W-:Y:S05]  /*11d0*/  BRA `(.L_x_13) ;  /* 0x0000000000087947 */ /* 0x000fea0003800000 */
.L_x_14:
[----:B------:R-:W-:Y:S02]  /*11e0*/  ULDC UR4, c[0x0][0x580] ;  /* 0x0001600000047ab9 */ /* 0x000fe40000000800 */
[----:B------:R-:W-:-:S07]  /*11f0*/  IMAD.U32 R56, RZ, RZ, UR4 ;  /* 0x00000004ff387e24 */ /* 0x000fce000f8e00ff */
.L_x_13:
[----:B------:R-:W-:Y:S02]  /*1200*/  ULDC.64 UR4, c[0x0][0x5a0] ;  /* 0x0001680000047ab9 */ /* 0x000fe40000000a00 */
[----:B------:R-:W-:-:S04]  /*1210*/  ISETP.NE.U32.AND P0, PT, RZ, UR4, PT ;  /* 0x00000004ff007c0c */ /* 0x000fc8000bf05070 */
[----:B------:R-:W-:-:S13]  /*1220*/  ISETP.NE.AND.EX P0, PT, RZ, UR5, PT, P0 ;  /* 0x00000005ff007c0c */ /* 0x000fda000bf05300 */
[----:B------:R-:W-:Y:S05]  /*1230*/  @!P0 BRA `(.L_x_15) ;  /* 0x00000000001c8947 */ /* 0x000fea0003800000 */
[----:B0-----:R-:W0:Y:S02]  /*1240*/  LDC.64 R4, c[0x0][0x5a0] ;  /* 0x00016800ff047b82 */ /* 0x001e240000000a00 */
[----:B0-----:R-:W2:Y:S02]  /*1250*/  LDG.E.64 R4, desc[UR36][R4.64] ;  /* 0x0000002404047981 */ /* 0x001ea4000c1e1b00 */
[----:B--2---:R-:W-:-:S04]  /*1260*/  ISETP.NE.U32.AND P0, PT, R4, RZ, PT ;  /* 0x000000ff0400720c */ /* 0x004fc80003f05070 */
[----:B------:R-:W-:-:S13]  /*1270*/  ISETP.NE.AND.EX P0, PT, R5, RZ, PT, P0 ;  /* 0x000000ff0500720c */ /* 0x000fda0003f05300 */
[----:B------:R-:W-:Y:S05]  /*1280*/  @!P0 BRA `(.L_x_15) ;  /* 0x0000000000088947 */ /* 0x000fea0003800000 */
[----:B-1----:R0:W5:Y:S01]  /*1290*/  LD.E R57, desc[UR36][R4.64] ;  /* 0x0000002404397980 */ /* 0x002162000c101900 */
[----:B------:R-:W-:Y:S05]  /*12a0*/  BRA `(.L_x_16) ;  /* 0x0000000000247947 */ /* 0x000fea0003800000 */
.L_x_15:
[----:B------:R-:W-:Y:S02]  /*12b0*/  ULDC.64 UR4, c[0x0][0x590] ;  /* 0x0001640000047ab9 */ /* 0x000fe40000000a00 */
[----:B------:R-:W-:-:S04]  /*12c0*/  ISETP.NE.U32.AND P0, PT, RZ, UR4, PT ;  /* 0x00000004ff007c0c */ /* 0x000fc8000bf05070 */
[----:B------:R-:W-:-:S13]  /*12d0*/  ISETP.NE.AND.EX P0, PT, RZ, UR5, PT, P0 ;  /* 0x00000005ff007c0c */ /* 0x000fda000bf05300 */
[----:B------:R-:W-:Y:S05]  /*12e0*/  @!P0 BRA `(.L_x_17) ;  /* 0x00000000000c8947 */ /* 0x000fea0003800000 */
[----:B0-----:R-:W1:Y:S02]  /*12f0*/  LDC.64 R4, c[0x0][0x590] ;  /* 0x00016400ff047b82 */ /* 0x001e640000000a00 */
[----:B-1----:R1:W5:Y:S01]  /*1300*/  LDG.E R57, desc[UR36][R4.64] ;  /* 0x0000002404397981 */ /* 0x002362000c1e1900 */
[----:B------:R-:W-:Y:S05]  /*1310*/  BRA `(.L_x_16) ;  /* 0x0000000000087947 */ /* 0x000fea0003800000 */
.L_x_17:
[----:B------:R-:W-:Y:S02]  /*1320*/  ULDC UR4, c[0x0][0x584] ;  /* 0x0001610000047ab9 */ /* 0x000fe40000000800 */
[----:B-1----:R-:W-:-:S07]  /*1330*/  IMAD.U32 R57, RZ, RZ, UR4 ;  /* 0x00000004ff397e24 */ /* 0x002fce000f8e00ff */
.L_x_16:
[----:B------:R-:W-:-:S13]  /*1340*/  LOP3.LUT P0, RZ, R0, 0xff, RZ, 0xc0, !PT ;  /* 0x000000ff00ff7812 */ /* 0x000fda000780c0ff */
[----:B------:R-:W-:Y:S05]  /*1350*/  @!P0 EXIT ;  /* 0x000000000000894d */ /* 0x000fea0003800000 */
[----:B------:R-:W-:Y:S01]  /*1360*/  ULDC UR4, c[0x0][0x28c] ;  /* 0x0000a30000047ab9 */ /* 0x000fe20000000800 */
[----:B------:R-:W-:Y:S01]  /*1370*/  UMOV UR38, URZ ;  /* 0x0000003f00267c82 */ /* 0x000fe20008000000 */
[----:B------:R-:W-:Y:S01]  /*1380*/  UIADD3 UR4, UR4, 0x3f, URZ ;  /* 0x0000003f04047890 */ /* 0x000fe2000fffe03f */
[----:B------:R-:W-:-:S03]  /*1390*/  UMOV UR39, URZ ;  /* 0x0000003f00277c82 */ /* 0x000fc60008000000 */
[----:B------:R-:W-:-:S04]  /*13a0*/  USHF.R.S32.HI UR5, URZ, 0x1f, UR4 ;  /* 0x0000001f3f057899 */ /* 0x000fc80008011404 */
[----:B------:R-:W-:-:S04]  /*13b0*/  ULEA.HI UR5, UR5, UR4, URZ, 0x6 ;  /* 0x0000000405057291 */ /* 0x000fc8000f8f303f */
[----:B------:R-:W-:-:S12]  /*13c0*/  USHF.R.S32.HI UR40, URZ, 0x6, UR5 ;  /* 0x000000063f287899 */ /* 0x000fd80008011405 */
.L_x_105:
[----:B------:R-:W-:Y:S01]  /*13d0*/  LOP3.LUT R0, R18, 0x80, RZ, 0xc0, !PT ;  /* 0x0000008012007812 */ /* 0x000fe200078ec0ff */
[----:B------:R-:W2:Y:S01]  /*13e0*/  S2UR UR7, SR_CgaCtaId ;  /* 0x00000000000779c3 */ /* 0x000ea20000008800 */
[----:B------:R-:W-:Y:S02]  /*13f0*/  UMOV UR6, 0x400 ;  /* 0x0000040000067882 */ /* 0x000fe40000000000 */
[----:B------:R-:W-:-:S06]  /*1400*/  SHF.R.U32.HI R0, RZ, 0x7, R0 ;  /* 0x00000007ff007819 */ /* 0x000fcc0000011600 */
[----:B------:R-:W3:Y:S01]  /*1410*/  SHFL.IDX PT, R0, R0, RZ, 0x1f ;  /* 0x00001fff00007589 */ /* 0x000ee200000e0000 */
[----:B--2---:R-:W-:Y:S01]  /*1420*/  ULEA UR6, UR7, UR6, 0x18 ;  /* 0x0000000607067291 */ /* 0x004fe2000f8ec03f */
[----:B---3--:R-:W-:-:S13]  /*1430*/  R2UR UR4, R0 ;  /* 0x00000000000472ca */ /* 0x008fda00000e0000 */
[----:B------:R-:W-:-:S04]  /*1440*/  ULEA.HI UR5, UR4, UR4, URZ, 0x1 ;  /* 0x0000000404057291 */ /* 0x000fc8000f8f083f */
[----:B------:R-:W-:-:S04]  /*1450*/  ULOP3.LUT UR5, UR5, 0xffffe, URZ, 0xc0, !UPT ;  /* 0x000ffffe05057892 */ /* 0x000fc8000f8ec03f */
[----:B------:R-:W-:-:S03]  /*1460*/  UIADD3 UR5, UR4, -UR5, URZ ;  /* 0x8000000504057290 */ /* 0x000fc6000fffe03f */
[----:B------:R-:W-:Y:S01]  /*1470*/  ULDC UR4, c[0x0][0x28c] ;  /* 0x0000a30000047ab9 */ /* 0x000fe20000000800 */
[----:B------:R-:W-:Y:S01]  /*1480*/  ULEA UR5, UR5, UR6, 0xc ;  /* 0x0000000605057291 */ /* 0x000fe2000f8e603f */
[----:B------:R-:W-:-:S03]  /*1490*/  ISETP.LT.AND P0, PT, RZ, UR4, PT ;  /* 0x00000004ff007c0c */ /* 0x000fc6000bf01270 */
[----:B------:R-:W-:-:S04]  /*14a0*/  UIADD3 UR5, UR5, 0x200, URZ ;  /* 0x0000020005057890 */ /* 0x000fc8000fffe03f */
[----:B------:R-:W-:-:S04]  /*14b0*/  USHF.R.U32.HI UR5, URZ, 0x4, UR5 ;  /* 0x000000043f057899 */ /* 0x000fc80008011605 */
[----:B------:R-:W-:Y:S02]  /*14c0*/  ULOP3.LUT UR41, UR5, 0x3fff, URZ, 0xc0, !UPT ;  /* 0x00003fff05297892 */ /* 0x000fe4000f8ec03f */
[----:B0---4-:R-:W-:Y:S10]  /*14d0*/  @P0 BRA `(.L_x_18) ;  /* 0x0000000000400947 */ /* 0x011ff40003800000 */
[----:B------:R-:W-:Y:S01]  /*14e0*/  MOV R0, 0x0 ;  /* 0x0000000000007802 */ /* 0x000fe20000000f00 */
[----:B------:R-:W-:Y:S01]  /*14f0*/  ULDC.64 UR4, c[0x4][0x68] ;  /* 0x01001a0000047ab9 */ /* 0x000fe20000000a00 */
[----:B------:R-:W-:Y:S01]  /*1500*/  ULDC.64 UR6, c[0x4][0x8] ;  /* 0x0100020000067ab9 */ /* 0x000fe20000000a00 */
[----:B01----:R-:W-:Y:S01]  /*1510*/  IMAD.U32 R4, RZ, RZ, UR4 ;  /* 0x00000004ff047e24 */ /* 0x003fe2000f8e00ff */
[----:B------:R0:W1:Y:S01]  /*1520*/  LDC.64 R14, c[0x4][R0] ;  /* 0x01000000000e7b82 */ /* 0x0000620000000a00 */
[----:B------:R-:W-:Y:S01]  /*1530*/  IMAD.U32 R5, RZ, RZ, UR5 ;  /* 0x00000005ff057e24 */ /* 0x000fe2000f8e00ff */
[----:B------:R-:W-:Y:S01]  /*1540*/  ULDC.64 UR4, c[0x4][0x70] ;  /* 0x01001c0000047ab9 */ /* 0x000fe20000000a00 */
[----:B------:R-:W-:Y:S02]  /*1550*/  IMAD.U32 R10, RZ, RZ, UR6 ;  /* 0x00000006ff0a7e24 */ /* 0x000fe4000f8e00ff */
[----:B------:R-:W-:Y:S02]  /*1560*/  IMAD.U32 R6, RZ, RZ, UR4 ;  /* 0x00000004ff067e24 */ /* 0x000fe4000f8e00ff */
[----:B------:R-:W-:-:S02]  /*1570*/  IMAD.U32 R7, RZ, RZ, UR5 ;  /* 0x00000005ff077e24 */ /* 0x000fc4000f8e00ff */
[----:B------:R-:W-:Y:S02]  /*1580*/  IMAD.U32 R11, RZ, RZ, UR7 ;  /* 0x00000007ff0b7e24 */ /* 0x000fe4000f8e00ff */
[----:B------:R-:W-:Y:S02]  /*1590*/  IMAD.MOV.U32 R8, RZ, RZ, 0x1e1 ;  /* 0x000001e1ff087424 */ /* 0x000fe400078e00ff */
[----:B------:R-:W-:Y:S02]  /*15a0*/  IMAD.MOV.U32 R12, RZ, RZ, 0x1 ;  /* 0x00000001ff0c7424 */ /* 0x000fe400078e00ff */
[----:B0-----:R-:W-:-:S07]  /*15b0*/  IMAD.MOV.U32 R13, RZ, RZ, RZ ;  /* 0x000000ffff0d7224 */ /* 0x001fce00078e00ff */
[----:B------:R-:W-:-:S07]  /*15c0*/  LEPC R20, `(.L_x_18) ;  /* 0x000000001014794e */ /* 0x000fce0000000000 */
[----:B-1---5:R-:W-:Y:S05]  /*15d0*/  CALL.ABS.NOINC R14 ;  /* 0x000000000e007343 */ /* 0x022fea0003c00000 */
.L_x_18:
[----:B------:R-:W-:-:S04]  /*15e0*/  LOP3.LUT R0, R19, 0x1, RZ, 0xfc, !PT ;  /* 0x0000000113007812 */ /* 0x000fc800078efcff */
[----:B------:R-:W-:-:S13]  /*15f0*/  ISETP.NE.AND P0, PT, R0, 0x3, PT ;  /* 0x000000030000780c */ /* 0x000fda0003f05270 */
[----:B------:R-:W-:Y:S05]  /*1600*/  @!P0 BRA `(.L_x_19) ;  /* 0x0000000000048947 */ /* 0x000fea0003800000 */
[----:B------:R-:W-:Y:S01]  /*1610*/  BPT.TRAP 0x1 ;  /* 0x000000040000795c */ /* 0x000fe20000300000 */
.L_x_19:
[----:B------:R-:W2:Y:S01]  /*1620*/  S2UR UR5, SR_CgaCtaId ;  /* 0x00000000000579c3 */ /* 0x000ea20000008800 */
[----:B------:R-:W-:Y:S01]  /*1630*/  UMOV UR4, 0x400 ;  /* 0x0000040000047882 */ /* 0x000fe20000000000 */
[----:B------:R-:W-:Y:S02]  /*1640*/  IMAD.U32 R0, RZ, RZ, UR38 ;  /* 0x00000026ff007e24 */ /* 0x000fe4000f8e00ff */
[----:B------:R-:W-:-:S03]  /*1650*/  IMAD.U32 R3, RZ, RZ, UR39 ;  /* 0x00000027ff037e24 */ /* 0x000fc6000f8e00ff */
[----:B------:R-:W-:Y:S01]  /*1660*/  SHF.L.U32 R0, R0, 0x1f, RZ ;  /* 0x0000001f00007819 */ /* 0x000fe200000006ff */
[----:B--2---:R-:W-:-:S06]  /*1670*/  ULEA UR4, UR5, UR4, 0x18 ;  /* 0x0000000405047291 */ /* 0x004fcc000f8ec03f */
[----:B------:R-:W-:-:S04]  /*1680*/  IMAD.U32 R6, RZ, RZ, UR4 ;  /* 0x00000004ff067e24 */ /* 0x000fc8000f8e00ff */
[----:B------:R-:W-:-:S04]  /*1690*/  IMAD R3, R3, 0x8, R6 ;  /* 0x0000000803037824 */ /* 0x000fc800078e0206 */
[----:B------:R2:W3:Y:S01]  /*16a0*/  SYNCS.PHASECHK.TRANS64.TRYWAIT P1, [R3+URZ], R0 ;  /* 0x00000000030075a7 */ /* 0x0004e2000802017f */
[----:B------:R-:W-:Y:S05]  /*16b0*/  @!P0 BRA `(.L_x_20) ;  /* 0x0000000000048947 */ /* 0x000fea0003800000 */
[----:B------:R-:W-:Y:S01]  /*16c0*/  BPT.TRAP 0x1 ;  /* 0x000000040000795c */ /* 0x000fe20000300000 */
.L_x_20:
[----:B---3--:R-:W-:Y:S05]  /*16d0*/  @P1 BRA `(.L_x_21) ;  /* 0x0000000000081947 */ /* 0x008fea0003800000 */
[----:B------:R-:W3:Y:S02]  /*16e0*/  SYNCS.PHASECHK.TRANS64.TRYWAIT P1, [R3+URZ], R0 ;  /* 0x00000000030075a7 */ /* 0x000ee4000802017f */
[----:B---3--:R-:W-:Y:S05]  /*16f0*/  @!P1 BRA `(.L_x_22) ;  /* 0x0000004800a89947 */ /* 0x008fea0003800000 */
.L_x_21:
[----:B------:R-:W-:-:S04]  /*1700*/  UISETP.LT.AND UP0, UPT, UR40, 0x1, UPT ;  /* 0x000000012800788c */ /* 0x000fc8000bf01270 */
[----:B------:R-:W-:-:S06]  /*1710*/  USEL UR4, UR40, 0x1, UP0 ;  /* 0x0000000128047887 */ /* 0x000fcc0008000000 */
[----:B--23--:R-:W-:Y:S01]  /*1720*/  IMAD.U32 R0, RZ, RZ, UR4 ;  /* 0x00000004ff007e24 */ /* 0x00cfe2000f8e00ff */
[----:B------:R-:W-:Y:S05]  /*1730*/  WARPSYNC.ALL ;  /* 0x0000000000007948 */ /* 0x000fea0003800000 */
[----:B------:R-:W-:-:S04]  /*1740*/  IADD3 R0, -R0, UR40, RZ ;  /* 0x0000002800007c10 */ /* 0x000fc8000fffe1ff */
[----:B------:R-:W-:Y:S02]  /*1750*/  ISETP.GE.AND P1, PT, R0, 0x1, PT ;  /* 0x000000010000780c */ /* 0x000fe40003f26270 */
[----:B------:R-:W-:Y:S01]  /*1760*/  R2UR UR4, R6 ;  /* 0x00000000060472ca */ /* 0x000fe200000e0000 */
[----:B------:R-:W-:Y:S01]  /*1770*/  ULOP3.LUT UR41, UR41, 0x10000, URZ, 0xfc, !UPT ;  /* 0x0001000029297892 */ /* 0x000fe2000f8efc3f */
[----:B------:R-:W-:Y:S01]  /*1780*/  WARPGROUP.ARRIVE ;  /* 0x00000000000079c5 */ /* 0x000fe20000000000 */
[----:B------:R-:W-:Y:S01]  /*1790*/  UMOV UR5, 0x80000020 ;  /* 0x8000002000057882 */ /* 0x000fe20000000000 */
[----:B------:R-:W-:-:S09]  /*17a0*/  UMOV UR7, 0x80000020 ;  /* 0x8000002000077882 */ /* 0x000fd20000000000 */
[----:B------:R-:W-:-:S04]  /*17b0*/  UIADD3 UR4, UR4, 0x24200, URZ ;  /* 0x0002420004047890 */ /* 0x000fc8000fffe03f */
[----:B------:R-:W-:-:S04]  /*17c0*/  USHF.R.U32.HI UR4, URZ, 0x4, UR4 ;  /* 0x000000043f047899 */ /* 0x000fc80008011604 */
[----:B------:R-:W-:-:S04]  /*17d0*/  ULOP3.LUT UR4, UR4, 0x3fff, URZ, 0xc0, !UPT ;  /* 0x00003fff04047892 */ /* 0x000fc8000f8ec03f */
[----:B------:R-:W-:Y:S02]  /*17e0*/  ULOP3.LUT UR9, UR4, 0x10000, URZ, 0xfc, !UPT ;  /* 0x0001000004097892 */ /* 0x000fe4000f8efc3f */
[----:B------:R-:W-:Y:S02]  /*17f0*/  ULEA UR4, UR39, UR41, 0x9 ;  /* 0x0000002927047291 */ /* 0x000fe4000f8e483f */
[----:B------:R-:W-:-:S09]  /*1800*/  ULEA UR6, UR39, UR9, 0x8 ;  /* 0x0000000927067291 */ /* 0x000fd2000f8e403f */
[----:B------:R-:W-:Y:S01]  /*1810*/  IGMMA.64x64x32.S8.S8 R24, gdesc[UR4], RZ, !UPT, gsb0 ;  /* 0x01e00000041879f1 */ /* 0x000fe2000c0410ff */
[----:B------:R-:W-:Y:S02]  /*1820*/  UIADD3 UR4, UR4, 0x2, URZ ;  /* 0x0000000204047890 */ /* 0x000fe4000fffe03f */
[----:B------:R-:W-:Y:S01]  /*1830*/  UIADD3 UR6, UR6, 0x2, URZ ;  /* 0x0000000206067890 */ /* 0x000fe2000fffe03f */
[----:B------:R-:W-:Y:S01]  /*1840*/  UMOV UR5, 0x80000020 ;  /* 0x8000002000057882 */ /* 0x000fe20000000000 */
[----:B------:R-:W-:Y:S01]  /*1850*/  UMOV UR7, 0x80000020 ;  /* 0x8000002000077882 */ /* 0x000fe20000000000 */
[----:B------:R-:W-:Y:S02]  /*1860*/  WARPGROUP.DEPBAR.LE gsb0, 0x0 ;  /* 0x00008000000079c5 */ /* 0x000fe40000010000 */
[----:B------:R-:W-:-:S06]  /*1870*/  WARPGROUP.ARRIVE ;  /* 0x00000000000079c5 */ /* 0x000fcc0000000000 */
[----:B------:R-:W-:Y:S03]  /*1880*/  IGMMA.64x64x32.S8.S8 R24, gdesc[UR4], R24, gsb0 ;  /* 0x01e00000041879f1 */ /* 0x000fe60008041018 */
[----:B------:R-:W-:Y:S02]  /*1890*/  WARPGROUP.DEPBAR.LE gsb0, 0x0 ;  /* 0x00008000000079c5 */ /* 0x000fe40000010000 */
[----:B------:R-:W-:Y:S05]  /*18a0*/  @!P1 BRA `(.L_x_23) ;  /* 0x0000000000e49947 */ /* 0x000fea0003800000 */
[----:B------:R-:W-:Y:S02]  /*18b0*/  UIADD3 UR4, UR39, 0x1, URZ ;  /* 0x0000000127047890 */ /* 0x000fe4000fffe03f */
[----:B------:R-:W-:Y:S02]  /*18c0*/  IMAD.U32 R3, RZ, RZ, UR39 ;  /* 0x00000027ff037e24 */ /* 0x000fe4000f8e00ff */
[----:B------:R-:W-:-:S04]  /*18d0*/  UISETP.NE.AND UP0, UPT, UR4, 0x12, UPT ;  /* 0x000000120400788c */ /* 0x000fc8000bf05270 */
[----:B------:R-:W-:Y:S02]  /*18e0*/  USEL UR5, URZ, 0x1, UP0 ;  /* 0x000000013f057887 */ /* 0x000fe40008000000 */
[----:B------:R-:W-:Y:S02]  /*18f0*/  USEL UR8, UR4, URZ, UP0 ;  /* 0x0000003f04087287 */ /* 0x000fe40008000000 */
[----:B------:R-:W-:-:S06]  /*1900*/  ULOP3.LUT UR5, UR38, UR5, URZ, 0x3c, !UPT ;  /* 0x0000000526057292 */ /* 0x000fcc000f8e3c3f */
[----:B------:R-:W-:-:S07]  /*1910*/  IMAD.U32 R7, RZ, RZ, UR5 ;  /* 0x00000005ff077e24 */ /* 0x000fce000f8e00ff */
.L_x_30:
[----:B------:R-:W-:Y:S05]  /*1920*/  @!P0 BRA `(.L_x_24) ;  /* 0x0000000000048947 */ /* 0x000fea0003800000 */
[----:B------:R-:W-:Y:S01]  /*1930*/  BPT.TRAP 0x1 ;  /* 0x000000040000795c */ /* 0x000fe20000300000 */
.L_x_24:
[----:B------:R-:W2:Y:S01]  /*1940*/  S2UR UR5, SR_CgaCtaId ;  /* 0x00000000000579c3 */ /* 0x000ea20000008800 */
[----:B------:R-:W-:Y:S01]  /*1950*/  UMOV UR4, 0x400 ;  /* 0x0000040000047882 */ /* 0x000fe20000000000 */
[----:B01----:R-:W-:Y:S01]  /*1960*/  IMAD.U32 R5, RZ, RZ, UR8 ;  /* 0x00000008ff057e24 */ /* 0x003fe2000f8e00ff */
[----:B------:R-:W-:Y:S01]  /*1970*/  SHF.L.U32 R4, R7, 0x1f, RZ ;  /* 0x0000001f07047819 */ /* 0x000fe200000006ff */
[----:B--2---:R-:W-:-:S06]  /*1980*/  ULEA UR4, UR5, UR4, 0x18 ;  /* 0x0000000405047291 */ /* 0x004fcc000f8ec03f */
[----:B------:R-:W-:-:S04]  /*1990*/  IMAD.U32 R6, RZ, RZ, UR4 ;  /* 0x00000004ff067e24 */ /* 0x000fc8000f8e00ff */
[----:B------:R-:W-:-:S04]  /*19a0*/  IMAD R5, R5, 0x8, R6 ;  /* 0x0000000805057824 */ /* 0x000fc800078e0206 */
[----:B------:R0:W1:Y:S01]  /*19b0*/  SYNCS.PHASECHK.TRANS64.TRYWAIT P1, [R5+URZ], R4 ;  /* 0x00000004050075a7 */ /* 0x000062000802017f */
[----:B------:R-:W-:Y:S05]  /*19c0*/  @!P0 BRA `(.L_x_25) ;  /* 0x0000000000048947 */ /* 0x000fea0003800000 */
[----:B------:R-:W-:Y:S01]  /*19d0*/  BPT.TRAP 0x1 ;  /* 0x000000040000795c */ /* 0x000fe20000300000 */
.L_x_25:
[----:B-1----:R-:W-:Y:S05]  /*19e0*/  @P1 BRA `(.L_x_26) ;  /* 0x0000000000081947 */ /* 0x002fea0003800000 */
[----:B------:R-:W1:Y:S02]  /*19f0*/  SYNCS.PHASECHK.TRANS64.TRYWAIT P1, [R5+URZ], R4 ;  /* 0x00000004050075a7 */ /* 0x000e64000802017f */
[----:B-1----:R-:W-:Y:S05]  /*1a00*/  @!P1 BRA `(.L_x_27) ;  /* 0x0000004400f89947 */ /* 0x002fea0003800000 */
.L_x_26:
[----:B------:R-:W-:Y:S01]  /*1a10*/  ULEA UR4, UR8, UR41, 0x9 ;  /* 0x0000002908047291 */ /* 0x000fe2000f8e483f */
[----:B------:R-:W-:Y:S01]  /*1a20*/  WARPGROUP.ARRIVE ;  /* 0x00000000000079c5 */ /* 0x000fe20000000000 */
[----:B------:R-:W-:Y:S01]  /*1a30*/  ULEA UR6, UR8, UR9, 0x8 ;  /* 0x0000000908067291 */ /* 0x000fe2000f8e403f */
[----:B------:R-:W-:Y:S01]  /*1a40*/  UMOV UR5, 0x80000020 ;  /* 0x8000002000057882 */ /* 0x000fe20000000000 */
[----:B------:R-:W-:-:S07]  /*1a50*/  UMOV UR7, 0x80000020 ;  /* 0x8000002000077882 */ /* 0x000fce0000000000 */
[----:B------:R-:W-:Y:S01]  /*1a60*/  IGMMA.64x64x32.S8.S8 R24, gdesc[UR4], R24, gsb0 ;  /* 0x01e00000041879f1 */ /* 0x000fe20008041018 */
        /* <DEDUP_REMOVED lines=9> */
[----:B------:R-:W-:Y:S01]  /*1b00*/  BPT.TRAP 0x1 ;  /* 0x000000040000795c */ /* 0x000fe20000300000 */
.L_x_28:
[----:B------:R-:W-:-:S13]  /*1b10*/  ISETP.NE.AND P1, PT, R23, RZ, PT ;  /* 0x000000ff1700720c */ /* 0x000fda0003f25270 */
[----:B01----:R-:W-:-:S04]  /*1b20*/  @P1 IMAD R4, R3, 0x8, R6 ;  /* 0x0000000803041824 */ /* 0x003fc800078e0206 */
[----:B------:R-:W-:-:S05]  /*1b30*/  @P1 VIADD R5, R4, 0x90 ;  /* 0x0000009004051836 */ /* 0x000fca0000000000 */
[----:B------:R-:W-:-:S04]  /*1b40*/  @P1 PRMT R5, R22, 0x654, R5 ;  /* 0x0000065416051816 */ /* 0x000fc80000000005 */
[----:B------:R0:W-:Y:S01]  /*1b50*/  @P1 SYNCS.ARRIVE.TRANS64.RED.A1T0 RZ, [R5+URZ], RZ ;  /* 0x000000ff05ff19a7 */ /* 0x0001e2000810043f */
[----:B------:R-:W-:-:S13]  /*1b60*/  ISETP.GT.U32.AND P1, PT, R19, 0x1, PT ;  /* 0x000000011300780c */ /* 0x000fda0003f24070 */
[----:B0-----:R-:W-:Y:S05]  /*1b70*/  @P1 BRA `(.L_x_29) ;  /* 0x0000000000041947 */ /* 0x001fea0003800000 */
[----:B------:R-:W-:Y:S01]  /*1b80*/  BPT.TRAP 0x1 ;  /* 0x000000040000795c */ /* 0x000fe20000300000 */
.L_x_29:
[----:B------:R-:W-:Y:S01]  /*1b90*/  UIADD3 UR8, UR8, 0x1, URZ ;  /* 0x0000000108087890 */ /* 0x000fe2000fffe03f */
[C---:B------:R-:W-:Y:S01]  /*1ba0*/  ISETP.GT.AND P2, PT, R0.reuse, 0x1, PT ;  /* 0x000000010000780c */ /* 0x040fe20003f44270 */
[----:B------:R-:W-:Y:S02]  /*1bb0*/  VIADD R3, R3, 0x1 ;  /* 0x0000000103037836 */ /* 0x000fe40000000000 */
[----:B------:R-:W-:Y:S01]  /*1bc0*/  UISETP.NE.AND UP0, UPT, UR8, 0x12, UPT ;  /* 0x000000120800788c */ /* 0x000fe2000bf05270 */
[----:B------:R-:W-:Y:S02]  /*1bd0*/  VIADD R0, R0, 0xffffffff ;  /* 0xffffffff00007836 */ /* 0x000fe40000000000 */
[C---:B------:R-:W-:Y:S01]  /*1be0*/  ISETP.NE.AND P1, PT, R3.reuse, 0x12, PT ;  /* 0x000000120300780c */ /* 0x040fe20003f25270 */
[----:B------:R-:W-:Y:S02]  /*1bf0*/  USEL UR4, URZ, 0x1, UP0 ;  /* 0x000000013f047887 */ /* 0x000fe40008000000 */
[----:B------:R-:W-:Y:S01]  /*1c00*/  USEL UR8, UR8, URZ, UP0 ;  /* 0x0000003f08087287 */ /* 0x000fe20008000000 */
[----:B------:R-:W-:-:S03]  /*1c10*/  SEL R3, R3, RZ, P1 ;  /* 0x000000ff03037207 */ /* 0x000fc60000800000 */
[----:B------:R-:W-:Y:S01]  /*1c20*/  LOP3.LUT R7, R7, UR4, RZ, 0x3c, !PT ;  /* 0x0000000407077c12 */ /* 0x000fe2000f8e3cff */
[----:B------:R-:W-:Y:S07]  /*1c30*/  @P2 BRA `(.L_x_30) ;  /* 0xfffffffc00382947 */ /* 0x000fee000383ffff */
.L_x_23:
[----:B------:R-:W2:Y:S02]  /*1c40*/  LDC R0, c[0x0][0x28c] ;  /* 0x0000a300ff007b82 */ /* 0x000ea40000000800 */
[----:B--2---:R-:W-:-:S13]  /*1c50*/  ISETP.GE.AND P1, PT, R0, 0x1, PT ;  /* 0x000000010000780c */ /* 0x004fda0003f26270 */
[----:B------:R-:W-:Y:S05]  /*1c60*/  @!P1 BRA `(.L_x_31) ;  /* 0x0000000000509947 */ /* 0x000fea0003800000 */
[----:B------:R-:W-:Y:S05]  /*1c70*/  @!P0 BRA `(.L_x_32) ;  /* 0x0000000000048947 */ /* 0x000fea0003800000 */
[----:B------:R-:W-:Y:S01]  /*1c80*/  BPT.TRAP 0x1 ;  /* 0x000000040000795c */ /* 0x000fe20000300000 */
.L_x_32:
[----:B------:R-:W-:Y:S01]  /*1c90*/  ISETP.NE.AND P0, PT, R23, RZ, PT ;  /* 0x000000ff1700720c */ /* 0x000fe20003f05270 */
[----:B------:R-:W-:Y:S01]  /*1ca0*/  BSSY B0, `(.L_x_33) ;  /* 0x000000e000007945 */ /* 0x000fe20003800000 */
[----:B------:R-:W-:-:S11]  /*1cb0*/  ISETP.GT.U32.AND P1, PT, R19, 0x1, PT ;  /* 0x000000011300780c */ /* 0x000fd60003f24070 */
[----:B------:R-:W-:Y:S05]  /*1cc0*/  @!P0 BRA `(.L_x_34) ;  /* 0x00000000002c8947 */ /* 0x000fea0003800000 */
[----:B------:R-:W-:-:S04]  /*1cd0*/  UISETP.LT.AND UP0, UPT, UR40, 0x1, UPT ;  /* 0x000000012800788c */ /* 0x000fc8000bf01270 */
[----:B------:R-:W-:-:S04]  /*1ce0*/  USEL UR6, UR40, 0x1, UP0 ;  /* 0x0000000128067887 */ /* 0x000fc80008000000 */
[----:B------:R-:W-:-:S04]  /*1cf0*/  UIADD3 UR6, UR39, UR40, -UR6 ;  /* 0x0000002827067290 */ /* 0x000fc8000fffe806 */
[----:B------:R-:W-:-:S04]  /*1d00*/  UIMAD.WIDE.U32 UR4, UR6, 0x38e38e39, URZ ;  /* 0x38e38e39060478a5 */ /* 0x000fc8000f8e003f */
[----:B------:R-:W-:-:S04]  /*1d10*/  USHF.R.U32.HI UR4, URZ, 0x2, UR5 ;  /* 0x000000023f047899 */ /* 0x000fc80008011605 */
[----:B------:R-:W-:-:S06]  /*1d20*/  UIMAD UR6, UR4, -0x12, UR6 ;  /* 0xffffffee040678a4 */ /* 0x000fcc000f8e0206 */
[----:B------:R-:W-:-:S04]  /*1d30*/  IMAD.U32 R3, RZ, RZ, UR6 ;  /* 0x00000006ff037e24 */ /* 0x000fc8000f8e00ff */
[----:B------:R-:W-:-:S04]  /*1d40*/  IMAD R0, R3, 0x8, R6 ;  /* 0x0000000803007824 */ /* 0x000fc800078e0206 */
[----:B------:R-:W-:-:S05]  /*1d50*/  VIADD R3, R0, 0x90 ;  /* 0x0000009000037836 */ /* 0x000fca0000000000 */
[----:B------:R-:W-:-:S04]  /*1d60*/  PRMT R3, R22, 0x654, R3 ;  /* 0x0000065416037816 */ /* 0x000fc80000000003 */
[----:B------:R2:W-:Y:S03]  /*1d70*/  SYNCS.ARRIVE.TRANS64.RED.A1T0 RZ, [R3+URZ], RZ ;  /* 0x000000ff03ff79a7 */ /* 0x0005e6000810043f */
.L_x_34:
[----:B------:R-:W-:Y:S05]  /*1d80*/  BSYNC B0 ;  /* 0x0000000000007941 */ /* 0x000fea0003800000 */
.L_x_33:
[----:B------:R-:W-:Y:S05]  /*1d90*/  @P1 BRA `(.L_x_31) ;  /* 0x0000000000041947 */ /* 0x000fea0003800000 */
[----:B------:R-:W-:Y:S01]  /*1da0*/  BPT.TRAP 0x1 ;  /* 0x000000040000795c */ /* 0x000fe20000300000 */
.L_x_31:
[----:B------:R-:W3:Y:S01]  /*1db0*/  LDC R8, c[0x0][0x288] ;  /* 0x0000a200ff087b82 */ /* 0x000ee20000000800 */
[----:B01----:R-:W-:Y:S01]  /*1dc0*/  LOP3.LUT R4, R18, 0x60, RZ, 0xc0, !PT ;  /* 0x0000006012047812 */ /* 0x003fe200078ec0ff */
[----:B------:R-:W-:Y:S01]  /*1dd0*/  IMAD.SHL.U32 R7, R60, 0x40, RZ ;  /* 0x000000403c077824 */ /* 0x000fe200078e00ff */
[----:B------:R-:W-:Y:S01]  /*1de0*/  UIADD3 UR39, UR40, UR39, URZ ;  /* 0x0000002728277290 */ /* 0x000fe2000fffe03f */
[----:B------:R-:W-:Y:S01]  /*1df0*/  SHF.R.U32.HI R0, RZ, 0x2, R18 ;  /* 0x00000002ff007819 */ /* 0x000fe20000011612 */
[----:B------:R-:W-:Y:S01]  /*1e00*/  IMAD.SHL.U32 R13, R59, 0x80, RZ ;  /* 0x000000803b0d7824 */ /* 0x000fe200078e00ff */
[----:B------:R-:W-:Y:S01]  /*1e10*/  SHF.R.U32.HI R6, RZ, 0x1, R4 ;  /* 0x00000001ff067819 */ /* 0x000fe20000011604 */
[----:B------:R-:W-:Y:S01]  /*1e20*/  UISETP.GT.U32.AND UP0, UPT, UR39, 0x11, UPT ;  /* 0x000000112700788c */ /* 0x000fe2000bf04070 */
[----:B------:R-:W-:Y:S01]  /*1e30*/  LOP3.LUT R4, R18, 0x3, RZ, 0xc0, !PT ;  /* 0x0000000312047812 */ /* 0x000fe200078ec0ff */
[----:B------:R-:W-:Y:S01]  /*1e40*/  ULDC UR7, c[0x0][0x284] ;  /* 0x0000a10000077ab9 */ /* 0x000fe20000000800 */
[----:B------:R-:W-:Y:S01]  /*1e50*/  SHF.R.U32.HI R5, RZ, 0x7, R18 ;  /* 0x00000007ff057819 */ /* 0x000fe20000011612 */
[----:B------:R-:W-:Y:S01]  /*1e60*/  UISETP.LT.U32.AND UP0, UPT, UR40, 0x12, UP0 ;  /* 0x000000122800788c */ /* 0x000fe20008701070 */
[----:B--2---:R-:W-:Y:S01]  /*1e70*/  LOP3.LUT R3, R0, 0x7, RZ, 0xc0, !PT ;  /* 0x0000000700037812 */ /* 0x004fe200078ec0ff */
[----:B------:R-:W-:Y:S01]  /*1e80*/  UISETP.GE.U32.AND UP1, UPT, UR40, 0x12, UPT ;  /* 0x000000122800788c */ /* 0x000fe2000bf26070 */
[----:B------:R-:W-:Y:S01]  /*1e90*/  LOP3.LUT R0, R5, 0x1, RZ, 0xc0, !PT ;  /* 0x0000000105007812 */ /* 0x000fe200078ec0ff */
[----:B------:R-:W-:Y:S01]  /*1ea0*/  ULDC.64 UR8, c[0x0][0x5d0] ;  /* 0x0001740000087ab9 */ /* 0x000fe20000000a00 */
[----:B------:R-:W-:Y:S01]  /*1eb0*/  SHF.R.S32.HI R14, RZ, 0x1f, R61 ;  /* 0x0000001fff0e7819 */ /* 0x000fe2000001143d */
[----:B------:R-:W-:Y:S01]  /*1ec0*/  UIMAD.WIDE.U32 UR4, UR39, 0x38e38e39, URZ ;  /* 0x38e38e39270478a5 */ /* 0x000fe2000f8e003f */
[----:B------:R-:W-:Y:S01]  /*1ed0*/  IADD3 R5, RZ, -R6, -R3 ;  /* 0x80000006ff057210 */ /* 0x000fe20007ffe803 */
[----:B------:R-:W-:Y:S01]  /*1ee0*/  IMAD.SHL.U32 R10, R0, 0x40, RZ ;  /* 0x00000040000a7824 */ /* 0x000fe200078e00ff */
[----:B------:R-:W-:-:S02]  /*1ef0*/  USEL UR6, URZ, 0x1, !UP0 ;  /* 0x000000013f067887 */ /* 0x000fc4000c000000 */
[----:B------:R-:W-:Y:S01]  /*1f00*/  USHF.R.U32.HI UR4, URZ, 0x2, UR5 ;  /* 0x000000023f047899 */ /* 0x000fe20008011605 */
[----:B------:R-:W-:Y:S01]  /*1f10*/  IMAD R0, R0, -0x40, R5 ;  /* 0xffffffc000007824 */ /* 0x000fe200078e0205 */
[----:B---3--:R-:W-:Y:S01]  /*1f20*/  ISETP.GE.AND P0, PT, R7, R8, PT ;  /* 0x000000080700720c */ /* 0x008fe20003f06270 */
[----:B------:R-:W-:Y:S01]  /*1f30*/  IMAD R12, R4, -0x2, R8 ;  /* 0xfffffffe040c7824 */ /* 0x000fe200078e0208 */
[----:B------:R-:W-:Y:S01]  /*1f40*/  ULOP3.LUT UR38, UR38, UR6, URZ, 0x3c, !UPT ;  /* 0x0000000626267292 */ /* 0x000fe2000f8e3c3f */
[----:B------:R-:W-:Y:S01]  /*1f50*/  IMAD.SHL.U32 R8, R18, 0x2, RZ ;  /* 0x0000000212087824 */ /* 0x000fe200078e00ff */
[----:B------:R-:W-:Y:S01]  /*1f60*/  ISETP.GE.OR P0, PT, R13, UR7, P0 ;  /* 0x000000070d007c0c */ /* 0x000fe20008706670 */
[----:B------:R-:W-:Y:S01]  /*1f70*/  IMAD R4, R14, UR8, RZ ;  /* 0x000000080e047c24 */ /* 0x000fe2000f8e02ff */
[----:B------:R-:W-:Y:S01]  /*1f80*/  LOP3.LUT R3, R10, 0x40, R3, 0xe2, !PT ;  /* 0x000000400a037812 */ /* 0x000fe200078ee203 */
[----:B------:R-:W-:Y:S01]  /*1f90*/  IMAD.WIDE R10, R59, 0x80, RZ ;  /* 0x000000803b0a7825 */ /* 0x000fe200078e02ff */
[----:B------:R-:W-:Y:S01]  /*1fa0*/  LOP3.LUT R8, R7, 0x6, R8, 0xf8, !PT ;  /* 0x0000000607087812 */ /* 0x000fe200078ef808 */
[----:B------:R-:W-:Y:S01]  /*1fb0*/  UIMAD UR39, UR4, -0x12, UR39 ;  /* 0xffffffee042778a4 */ /* 0x000fe2000f8e0227 */
[----:B------:R-:W-:Y:S01]  /*1fc0*/  IADD3 R20, -R13, UR7, R0 ;  /* 0x000000070d147c10 */ /* 0x000fe2000fffe100 */
[----:B------:R-:W-:Y:S01]  /*1fd0*/  IMAD R15, R61, UR9, R4 ;  /* 0x000000093d0f7c24 */ /* 0x000fe2000f8e0204 */
[----:B------:R-:W-:Y:S01]  /*1fe0*/  SHF.R.S32.HI R9, RZ, 0x1f, R8 ;  /* 0x0000001fff097819 */ /* 0x000fe20000011408 */
[----:B------:R-:W-:Y:S01]  /*1ff0*/  @UP1 ULOP3.LUT UR38, UR38, 0x1, UR4, 0x78, !UPT ;  /* 0x0000000126261892 */ /* 0x000fe2000f8e7804 */
[----:B------:R-:W-:Y:S01]  /*2000*/  LOP3.LUT R67, R10, R3, R6, 0xfe, !PT ;  /* 0x000000030a437212 */ /* 0x000fe200078efe06 */
[----:B------:R-:W-:-:S02]  /*2010*/  IMAD.IADD R60, R12, 0x1, -R7 ;  /* 0x000000010c3c7824 */ /* 0x000fc400078e0a07 */
[----:B------:R-:W-:-:S04]  /*2020*/  IMAD.WIDE.U32 R4, R61, UR8, R8 ;  /* 0x000000083d047c25 */ /* 0x000fc8000f8e0008 */
[----:B------:R-:W-:Y:S02]  /*2030*/  IMAD.IADD R5, R5, 0x1, R15 ;  /* 0x0000000105057824 */ /* 0x000fe400078e020f */
[----:B------:R-:W-:Y:S01]  /*2040*/  IMAD.MOV.U32 R59, RZ, RZ, -0x1 ;  /* 0xffffffffff3b7424 */ /* 0x000fe200078e00ff */
[----:B------:R-:W-:Y:S06]  /*2050*/  @P0 BRA `(.L_x_35) ;  /* 0x0000001c00100947 */ /* 0x000fec0003800000 */
[----:B------:R-:W0:Y:S01]  /*2060*/  LDC.64 R12, c[0x0][0x5c8] ;  /* 0x00017200ff0c7b82 */ /* 0x000e220000000a00 */
[----:B------:R-:W-:Y:S01]  /*2070*/  ULDC.64 UR4, c[0x0][0x5c0] ;  /* 0x0001700000047ab9 */ /* 0x000fe20000000a00 */
[----:B------:R-:W-:Y:S01]  /*2080*/  BSSY B0, `(.L_x_35) ;  /* 0x00001c1000007945 */ /* 0x000fe20003800000 */
[-C--:B0-----:R-:W-:Y:S02]  /*2090*/  IMAD R0, R11, R12.reuse, RZ ;  /* 0x0000000c0b007224 */ /* 0x081fe400078e02ff */
[----:B------:R-:W-:-:S04]  /*20a0*/  IMAD.WIDE.U32 R4, R67, R12, R4 ;  /* 0x0000000c43047225 */ /* 0x000fc800078e0004 */
[----:B------:R-:W-:Y:S01]  /*20b0*/  IMAD R3, R67, R13, R0 ;  /* 0x0000000d43037224 */ /* 0x000fe200078e0200 */
[----:B------:R-:W-:-:S03]  /*20c0*/  IADD3 R6, P0, R4, UR4, RZ ;  /* 0x0000000404067c10 */ /* 0x000fc6000ff1e0ff */
[----:B------:R-:W-:Y:S01]  /*20d0*/  IMAD.IADD R3, R5, 0x1, R3 ;  /* 0x0000000105037824 */ /* 0x000fe200078e0203 */
[----:B------:R-:W-:-:S04]  /*20e0*/  LEA R4, P1, R12, R6, 0x3 ;  /* 0x000000060c047211 */ /* 0x000fc800078218ff */
[----:B------:R-:W-:Y:S02]  /*20f0*/  IADD3.X R7, R3, UR5, RZ, P0, !PT ;  /* 0x0000000503077c10 */ /* 0x000fe400087fe4ff */
[----:B-----5:R-:W-:Y:S02]  /*2100*/  ISETP.NE.AND P0, PT, R57, RZ, PT ;  /* 0x000000ff3900720c */ /* 0x020fe40003f05270 */
[----:B------:R-:W-:-:S11]  /*2110*/  LEA.HI.X R5, R12, R7, R13, 0x3, P1 ;  /* 0x000000070c057211 */ /* 0x000fd600008f1c0d */
[----:B------:R-:W-:Y:S05]  /*2120*/  @!P0 BRA `(.L_x_36) ;  /* 0x0000001400188947 */ /* 0x000fea0003800000 */
[----:B------:R-:W0:Y:S01]  /*2130*/  LDC.64 R62, c[0x0][0x5b0] ;  /* 0x00016c00ff3e7b82 */ /* 0x000e220000000a00 */
[----:B------:R-:W-:Y:S01]  /*2140*/  ULDC.64 UR4, c[0x0][0x5b8] ;  /* 0x00016e0000047ab9 */ /* 0x000fe20000000a00 */
[----:B------:R-:W-:Y:S01]  /*2150*/  ISETP.GE.AND P3, PT, R60, 0x1, PT ;  /* 0x000000013c00780c */ /* 0x000fe20003f66270 */
[----:B------:R-:W-:Y:S01]  /*2160*/  IMAD R0, R14, UR4, RZ ;  /* 0x000000040e007c24 */ /* 0x000fe2000f8e02ff */
[----:B------:R-:W-:Y:S01]  /*2170*/  BSSY B1, `(.L_x_37) ;  /* 0x000000e000017945 */ /* 0x000fe20003800000 */
[C---:B------:R-:W-:Y:S01]  /*2180*/  IMAD.WIDE.U32 R14, R61.reuse, UR4, R8 ;  /* 0x000000043d0e7c25 */ /* 0x040fe2000f8e0008 */
[----:B------:R-:W-:Y:S02]  /*2190*/  ISETP.LT.OR P1, PT, R20, 0x1, !P3 ;  /* 0x000000011400780c */ /* 0x000fe40005f21670 */
[----:B------:R-:W1:Y:S01]  /*21a0*/  LDC.64 R64, c[0x0][0x5a8] ;  /* 0x00016a00ff407b82 */ /* 0x000e620000000a00 */
[----:B------:R-:W-:Y:S02]  /*21b0*/  IMAD R13, R61, UR5, R0 ;  /* 0x000000053d0d7c24 */ /* 0x000fe4000f8e0200 */
[----:B------:R-:W-:-:S02]  /*21c0*/  IMAD.MOV.U32 R12, RZ, RZ, R14 ;  /* 0x000000ffff0c7224 */ /* 0x000fc400078e000e */
[----:B------:R-:W-:Y:S02]  /*21d0*/  IMAD.IADD R13, R15, 0x1, R13 ;  /* 0x000000010f0d7824 */ /* 0x000fe400078e020d */
[-C--:B0-----:R-:W-:Y:S02]  /*21e0*/  IMAD R10, R11, R62.reuse, RZ ;  /* 0x0000003e0b0a7224 */ /* 0x081fe400078e02ff */
[----:B------:R-:W-:-:S04]  /*21f0*/  IMAD.WIDE.U32 R8, R67, R62, R12 ;  /* 0x0000003e43087225 */ /* 0x000fc800078e000c */
[----:B------:R-:W-:Y:S01]  /*2200*/  IMAD R21, R67, R63, R10 ;  /* 0x0000003f43157224 */ /* 0x000fe200078e020a */
[----:B-1----:R-:W-:-:S04]  /*2210*/  IADD3 R8, P0, R8, R64, RZ ;  /* 0x0000004008087210 */ /* 0x002fc80007f1e0ff */
[----:B------:R-:W-:Y:S01]  /*2220*/  IADD3.X R9, R65, R9, R21, P0, !PT ;  /* 0x0000000941097210 */ /* 0x000fe200007fe415 */
[----:B------:R-:W-:Y:S08]  /*2230*/  @P1 BRA `(.L_x_38) ;  /* 0x0000000000041947 */ /* 0x000ff00003800000 */
[----:B------:R0:W5:Y:S02]  /*2240*/  LDG.E.U8 R58, desc[UR36][R8.64] ;  /* 0x00000024083a7981 */ /* 0x000164000c1e1100 */
.L_x_38:
[----:B------:R-:W-:Y:S05]  /*2250*/  BSYNC B1 ;  /* 0x0000000000017941 */ /* 0x000fea0003800000 */
.L_x_37:
[----:B-----5:R-:W-:Y:S01]  /*2260*/  LOP3.LUT R0, R58, 0xffff, RZ, 0xc0, !PT ;  /* 0x0000ffff3a007812 */ /* 0x020fe200078ec0ff */
[----:B------:R-:W-:Y:S01]  /*2270*/  IMAD.SHL.U32 R10, R62, 0x8, RZ ;  /* 0x000000083e0a7824 */ /* 0x000fe200078e00ff */
[----:B------:R-:W-:Y:S01]  /*2280*/  ISETP.GE.AND P2, PT, R60, 0x2, PT ;  /* 0x000000023c00780c */ /* 0x000fe20003f46270 */
[----:B------:R-:W-:Y:S01]  /*2290*/  BSSY B1, `(.L_x_39) ;  /* 0x000000e000017945 */ /* 0x000fe20003800000 */
[----:B------:R-:W-:Y:S02]  /*22a0*/  PRMT R0, R0, 0x8880, RZ ;  /* 0x0000888000007816 */ /* 0x000fe400000000ff */
[----:B------:R-:W-:Y:S02]  /*22b0*/  ISETP.LT.OR P0, PT, R20, 0x1, !P2 ;  /* 0x000000011400780c */ /* 0x000fe40005701670 */
[----:B------:R-:W-:Y:S01]  /*22c0*/  SHF.L.U64.HI R11, R62, 0x3, R63 ;  /* 0x000000033e0b7819 */ /* 0x000fe2000001023f */
[----:B------:R-:W-:-:S04]  /*22d0*/  IMAD R3, R0, R57, RZ ;  /* 0x0000003900037224 */ /* 0x000fc800078e02ff */
[----:B------:R-:W-:Y:S02]  /*22e0*/  @!P1 IMAD R15, R24, R56, R3 ;  /* 0x00000038180f9224 */ /* 0x000fe400078e0203 */
[----:B------:R-:W-:-:S03]  /*22f0*/  IMAD.WIDE.U32 R10, R67, R62, R10 ;  /* 0x0000003e430a7225 */ /* 0x000fc600078e000a */
[----:B------:R1:W-:Y:S01]  /*2300*/  @!P1 STG.E.U8 desc[UR36][R6.64], R15 ;  /* 0x0000000f06009986 */ /* 0x0003e2000c101124 */
[----:B------:R-:W-:Y:S01]  /*2310*/  IADD3 R10, P4, P5, R14, R64, R10 ;  /* 0x000000400e0a7210 */ /* 0x000fe20007d9e00a */
[----:B------:R-:W-:Y:S01]  /*2320*/  IMAD.IADD R14, R21, 0x1, R11 ;  /* 0x00000001150e7824 */ /* 0x000fe200078e020b */
[----:B------:R-:W-:Y:S11]  /*2330*/  @P0 BRA `(.L_x_40) ;  /* 0x00000000000c0947 */ /* 0x000ff60003800000 */
[----:B------:R-:W2:Y:S02]  /*2340*/  LDG.E.U8 R58, desc[UR36][R8.64+0x1] ;  /* 0x00000124083a7981 */ /* 0x000ea4000c1e1100 */
[----:B--2---:R-:W-:-:S05]  /*2350*/  PRMT R0, R58, 0x8880, RZ ;  /* 0x000088803a007816 */ /* 0x004fca00000000ff */
[----:B------:R-:W-:-:S07]  /*2360*/  IMAD R3, R0, R57, RZ ;  /* 0x0000003900037224 */ /* 0x000fce00078e02ff */
.L_x_40:
[----:B------:R-:W-:Y:S05]  /*2370*/  BSYNC B1 ;  /* 0x0000000000017941 */ /* 0x000fea0003800000 */
.L_x_39:
[----:B------:R-:W-:Y:S01]  /*2380*/  ISETP.LT.OR P3, PT, R20, 0x9, !P3 ;  /* 0x000000091400780c */ /* 0x000fe20005f61670 */
[----:B------:R-:W-:Y:S01]  /*2390*/  @!P0 IMAD R25, R25, R56, R3 ;  /* 0x0000003819198224 */ /* 0x000fe200078e0203 */
[C---:B------:R-:W-:Y:S01]  /*23a0*/  ISETP.GE.AND P1, PT, R60.reuse, 0x9, PT ;  /* 0x000000093c00780c */ /* 0x040fe20003f26270 */
[----:B------:R-:W-:Y:S01]  /*23b0*/  BSSY B1, `(.L_x_41) ;  /* 0x000000b000017945 */ /* 0x000fe20003800000 */
[----:B------:R-:W-:Y:S02]  /*23c0*/  IADD3.X R11, R13, R65, R14, P4, P5 ;  /* 0x000000410d0b7210 */ /* 0x000fe400027ea40e */
[----:B------:R2:W-:Y:S01]  /*23d0*/  @!P0 STG.E.U8 desc[UR36][R6.64+0x1], R25 ;  /* 0x0000011906008986 */ /* 0x0005e2000c101124 */
[----:B------:R-:W-:Y:S02]  /*23e0*/  ISETP.GE.AND P0, PT, R60, 0xa, PT ;  /* 0x0000000a3c00780c */ /* 0x000fe40003f06270 */
[C---:B------:R-:W-:Y:S02]  /*23f0*/  ISETP.LT.OR P2, PT, R20.reuse, 0x9, !P2 ;  /* 0x000000091400780c */ /* 0x040fe40005741670 */
[----:B------:R-:W-:-:S02]  /*2400*/  ISETP.LT.OR P5, PT, R20, 0x1, !P1 ;  /* 0x000000011400780c */ /* 0x000fc40004fa1670 */
[----:B------:R-:W-:Y:S01]  /*2410*/  ISETP.LT.OR P4, PT, R20, 0x1, !P0 ;  /* 0x000000011400780c */ /* 0x000fe20004781670 */
[----:B------:R-:W-:-:S12]  /*2420*/  @P3 BRA `(.L_x_42) ;  /* 0x00000000000c3947 */ /* 0x000fd80003800000 */
[----:B------:R-:W3:Y:S02]  /*2430*/  LDG.E.U8 R58, desc[UR36][R10.64] ;  /* 0x000000240a3a7981 */ /* 0x000ee4000c1e1100 */
[----:B---3--:R-:W-:-:S05]  /*2440*/  PRMT R0, R58, 0x8880, RZ ;  /* 0x000088803a007816 */ /* 0x008fca00000000ff */
[----:B------:R-:W-:-:S07]  /*2450*/  IMAD R3, R0, R57, RZ ;  /* 0x0000003900037224 */ /* 0x000fce00078e02ff */
.L_x_42:
[----:B------:R-:W-:Y:S05]  /*2460*/  BSYNC B1 ;  /* 0x0000000000017941 */ /* 0x000fea0003800000 */
.L_x_41:
[----:B------:R-:W-:Y:S01]  /*2470*/  @!P3 IMAD R13, R26, R56, R3 ;  /* 0x000000381a0db224 */ /* 0x000fe200078e0203 */
[----:B------:R-:W-:Y:S04]  /*2480*/  BSSY B1, `(.L_x_43) ;  /* 0x0000006000017945 */ /* 0x000fe80003800000 */
[----:B------:R3:W-:Y:S01]  /*2490*/  @!P3 STG.E.U8 desc[UR36][R4.64], R13 ;  /* 0x0000000d0400b986 */ /* 0x0007e2000c101124 */
[----:B------:R-:W-:Y:S05]  /*24a0*/  @P2 BRA `(.L_x_44) ;  /* 0x00000000000c2947 */ /* 0x000fea0003800000 */
[----:B------:R-:W4:Y:S02]  /*24b0*/  LDG.E.U8 R58, desc[UR36][R10.64+0x1] ;  /* 0x000001240a3a7981 */ /* 0x000f24000c1e1100 */
[----:B----4-:R-:W-:-:S05]  /*24c0*/  PRMT R0, R58, 0x8880, RZ ;  /* 0x000088803a007816 */ /* 0x010fca00000000ff */
[----:B------:R-:W-:-:S07]  /*24d0*/  IMAD R3, R0, R57, RZ ;  /* 0x0000003900037224 */ /* 0x000fce00078e02ff */
.L_x_44:
[----:B------:R-:W-:Y:S05]  /*24e0*/  BSYNC B1 ;  /* 0x0000000000017941 */ /* 0x000fea0003800000 */
.L_x_43:
[----:B------:R-:W-:Y:S01]  /*24f0*/  @!P2 IMAD R27, R27, R56, R3 ;  /* 0x000000381b1ba224 */ /* 0x000fe200078e0203 */
[----:B------:R-:W-:Y:S04]  /*2500*/  BSSY B1, `(.L_x_45) ;  /* 0x0000006000017945 */ /* 0x000fe80003800000 */
[----:B------:R4:W-:Y:S01]  /*2510*/  @!P2 STG.E.U8 desc[UR36][R4.64+0x1], R27 ;  /* 0x0000011b0400a986 */ /* 0x0009e2000c101124 */
[----:B------:R-:W-:Y:S05]  /*2520*/  @P5 BRA `(.L_x_46) ;  /* 0x00000000000c5947 */ /* 0x000fea0003800000 */
[----:B------:R-:W5:Y:S02]  /*2530*/  LDG.E.U8 R58, desc[UR36][R8.64+0x8] ;  /* 0x00000824083a7981 */ /* 0x000f64000c1e1100 */
[----:B-----5:R-:W-:-:S05]  /*2540*/  PRMT R0, R58, 0x8880, RZ ;  /* 0x000088803a007816 */ /* 0x020fca00000000ff */
[----:B------:R-:W-:-:S07]  /*2550*/  IMAD R3, R0, R57, RZ ;  /* 0x0000003900037224 */ /* 0x000fce00078e02ff */
.L_x_46:
[----:B------:R-:W-:Y:S05]  /*2560*/  BSYNC B1 ;  /* 0x0000000000017941 */ /* 0x000fea0003800000 */
.L_x_45:
[----:B---3--:R-:W-:Y:S01]  /*2570*/  @!P5 IMAD R13, R28, R56, R3 ;  /* 0x000000381c0dd224 */ /* 0x008fe200078e0203 */
[----:B------:R-:W-:Y:S04]  /*2580*/  BSSY B1, `(.L_x_47) ;  /* 0x0000006000017945 */ /* 0x000fe80003800000 */
[----:B------:R3:W-:Y:S01]  /*2590*/  @!P5 STG.E.U8 desc[UR36][R6.64+0x8], R13 ;  /* 0x0000080d0600d986 */ /* 0x0007e2000c101124 */
[----:B------:R-:W-:Y:S05]  /*25a0*/  @P4 BRA `(.L_x_48) ;  /* 0x00000000000c4947 */ /* 0x000fea0003800000 */
[----:B------:R-:W5:Y:S02]  /*25b0*/  LDG.E.U8 R58, desc[UR36][R8.64+0x9] ;  /* 0x00000924083a7981 */ /* 0x000f64000c1e1100 */
[----:B-----5:R-:W-:-:S05]  /*25c0*/  PRMT R0, R58, 0x8880, RZ ;  /* 0x000088803a007816 */ /* 0x020fca00000000ff */
[----:B------:R-:W-:-:S07]  /*25d0*/  IMAD R3, R0, R57, RZ ;  /* 0x0000003900037224 */ /* 0x000fce00078e02ff */
.L_x_48:
[----:B------:R-:W-:Y:S05]  /*25e0*/  BSYNC B1 ;  /* 0x0000000000017941 */ /* 0x000fea0003800000 */
.L_x_47:
[----:B------:R-:W-:Y:S01]  /*25f0*/  ISETP.LT.OR P1, PT, R20, 0x9, !P1 ;  /* 0x000000091400780c */ /* 0x000fe20004f21670 */
[----:B------:R-:W-:Y:S01]  /*2600*/  @!P4 IMAD R29, R29, R56, R3 ;  /* 0x000000381d1dc224 */ /* 0x000fe200078e0203 */
[C---:B------:R-:W-:Y:S01]  /*2610*/  ISETP.GE.AND P3, PT, R60.reuse, 0x11, PT ;  /* 0x000000113c00780c */ /* 0x040fe20003f66270 */
[----:B------:R-:W-:Y:S01]  /*2620*/  BSSY B1, `(.L_x_49) ;  /* 0x000000a000017945 */ /* 0x000fe20003800000 */
[----:B------:R-:W-:Y:S02]  /*2630*/  ISETP.GE.AND P2, PT, R60, 0x12, PT ;  /* 0x000000123c00780c */ /* 0x000fe40003f46270 */
[----:B------:R0:W-:Y:S01]  /*2640*/  @!P4 STG.E.U8 desc[UR36][R6.64+0x9], R29 ;  /* 0x0000091d0600c986 */ /* 0x0001e2000c101124 */
[C---:B------:R-:W-:Y:S02]  /*2650*/  ISETP.LT.OR P0, PT, R20.reuse, 0x9, !P0 ;  /* 0x000000091400780c */ /* 0x040fe40004701670 */
[C---:B------:R-:W-:Y:S02]  /*2660*/  ISETP.LT.OR P5, PT, R20.reuse, 0x1, !P3 ;  /* 0x000000011400780c */ /* 0x040fe40005fa1670 */
[----:B------:R-:W-:-:S02]  /*2670*/  ISETP.LT.OR P4, PT, R20, 0x1, !P2 ;  /* 0x000000011400780c */ /* 0x000fc40005781670 */
[----:B------:R-:W-:Y:S11]  /*2680*/  @P1 BRA `(.L_x_50) ;  /* 0x00000000000c1947 */ /* 0x000ff60003800000 */
[----:B------:R-:W5:Y:S02]  /*2690*/  LDG.E.U8 R58, desc[UR36][R10.64+0x8] ;  /* 0x000008240a3a7981 */ /* 0x000f64000c1e1100 */
[----:B-----5:R-:W-:-:S05]  /*26a0*/  PRMT R0, R58, 0x8880, RZ ;  /* 0x000088803a007816 */ /* 0x020fca00000000ff */
[----:B------:R-:W-:-:S07]  /*26b0*/  IMAD R3, R0, R57, RZ ;  /* 0x0000003900037224 */ /* 0x000fce00078e02ff */
.L_x_50:
[----:B------:R-:W-:Y:S05]  /*26c0*/  BSYNC B1 ;  /* 0x0000000000017941 */ /* 0x000fea0003800000 */
.L_x_49:
[----:B---3--:R-:W-:Y:S01]  /*26d0*/  @!P1 IMAD R13, R30, R56, R3 ;  /* 0x000000381e0d9224 */ /* 0x008fe200078e0203 */
[----:B------:R-:W-:Y:S04]  /*26e0*/  BSSY B1, `(.L_x_51) ;  /* 0x0000006000017945 */ /* 0x000fe80003800000 */
[----:B------:R3:W-:Y:S01]  /*26f0*/  @!P1 STG.E.U8 desc[UR36][R4.64+0x8], R13 ;  /* 0x0000080d04009986 */ /* 0x0007e2000c101124 */
[----:B------:R-:W-:Y:S05]  /*2700*/  @P0 BRA `(.L_x_52) ;  /* 0x00000000000c0947 */ /* 0x000fea0003800000 */
[----:B------:R-:W5:Y:S02]  /*2710*/  LDG.E.U8 R58, desc[UR36][R10.64+0x9] ;  /* 0x000009240a3a7981 */ /* 0x000f64000c1e1100 */
[----:B-----5:R-:W-:-:S05]  /*2720*/  PRMT R0, R58, 0x8880, RZ ;  /* 0x000088803a007816 */ /* 0x020fca00000000ff */
[----:B------:R-:W-:-:S07]  /*2730*/  IMAD R3, R0, R57, RZ ;  /* 0x0000003900037224 */ /* 0x000fce00078e02ff */
.L_x_52:
[----:B------:R-:W-:Y:S05]  /*2740*/  BSYNC B1 ;  /* 0x0000000000017941 */ /* 0x000fea0003800000 */
.L_x_51:
[----:B------:R-:W-:Y:S01]  /*2750*/  @!P0 IMAD R31, R31, R56, R3 ;  /* 0x000000381f1f8224 */ /* 0x000fe200078e0203 */
[----:B------:R-:W-:Y:S04]  /*2760*/  BSSY B1, `(.L_x_53) ;  /* 0x0000006000017945 */ /* 0x000fe80003800000 */
[----:B------:R0:W-:Y:S01]  /*2770*/  @!P0 STG.E.U8 desc[UR36][R4.64+0x9], R31 ;  /* 0x0000091f04008986 */ /* 0x0001e2000c101124 */
[----:B------:R-:W-:Y:S05]  /*2780*/  @P5 BRA `(.L_x_54) ;  /* 0x00000000000c5947 */ /* 0x000fea0003800000 */
[----:B------:R-:W5:Y:S02]  /*2790*/  LDG.E.U8 R58, desc[UR36][R8.64+0x10] ;  /* 0x00001024083a7981 */ /* 0x000f64000c1e1100 */
[----:B-----5:R-:W-:-:S05]  /*27a0*/  PRMT R0, R58, 0x8880, RZ ;  /* 0x000088803a007816 */ /* 0x020fca00000000ff */
[----:B------:R-:W-:-:S07]  /*27b0*/  IMAD R3, R0, R57, RZ ;  /* 0x0000003900037224 */ /* 0x000fce00078e02ff */
.L_x_54:
[----:B------:R-:W-:Y:S05]  /*27c0*/  BSYNC B1 ;  /* 0x0000000000017941 */ /* 0x000fea0003800000 */
.L_x_53:
[----:B---3--:R-:W-:Y:S01]  /*27d0*/  @!P5 IMAD R13, R32, R56, R3 ;  /* 0x00000038200dd224 */ /* 0x008fe200078e0203 */
[----:B------:R-:W-:Y:S04]  /*27e0*/  BSSY B1, `(.L_x_55) ;  /* 0x0000006000017945 */ /* 0x000fe80003800000 */
[----:B------:R3:W-:Y:S01]  /*27f0*/  @!P5 STG.E.U8 desc[UR36][R6.64+0x10], R13 ;  /* 0x0000100d0600d986 */ /* 0x0007e2000c101124 */
[----:B------:R-:W-:Y:S05]  /*2800*/  @P4 BRA `(.L_x_56) ;  /* 0x00000000000c4947 */ /* 0x000fea0003800000 */
[----:B------:R-:W5:Y:S02]  /*2810*/  LDG.E.U8 R58, desc[UR36][R8.64+0x11] ;  /* 0x00001124083a7981 */ /* 0x000f64000c1e1100 */
[----:B-----5:R-:W-:-:S05]  /*2820*/  PRMT R0, R58, 0x8880, RZ ;  /* 0x000088803a007816 */ /* 0x020fca00000000ff */
[----:B------:R-:W-:-:S07]  /*2830*/  IMAD R3, R0, R57, RZ ;  /* 0x0000003900037224 */ /* 0x000fce00078e02ff */
.L_x_56:
[----:B------:R-:W-:Y:S05]  /*2840*/  BSYNC B1 ;  /* 0x0000000000017941 */ /* 0x000fea0003800000 */
.L_x_55:
        /* <DEDUP_REMOVED lines=13> */
.L_x_58:
[----:B------:R-:W-:Y:S05]  /*2920*/  BSYNC B1 ;  /* 0x0000000000017941 */ /* 0x000fea0003800000 */
.L_x_57:
[----:B---3--:R-:W-:Y:S01]  /*2930*/  @!P3 IMAD R13, R34, R56, R3 ;  /* 0x00000038220db224 */ /* 0x008fe200078e0203 */
[----:B------:R-:W-:Y:S04]  /*2940*/  BSSY B1, `(.L_x_59) ;  /* 0x0000006000017945 */ /* 0x000fe80003800000 */
[----:B------:R3:W-:Y:S01]  /*2950*/  @!P3 STG.E.U8 desc[UR36][R4.64+0x10], R13 ;  /* 0x0000100d0400b986 */ /* 0x0007e2000c101124 */
[----:B------:R-:W-:Y:S05]  /*2960*/  @P2 BRA `(.L_x_60) ;  /* 0x00000000000c2947 */ /* 0x000fea0003800000 */
[----:B------:R-:W5:Y:S02]  /*2970*/  LDG.E.U8 R58, desc[UR36][R10.64+0x11] ;  /* 0x000011240a3a7981 */ /* 0x000f64000c1e1100 */
[----:B-----5:R-:W-:-:S05]  /*2980*/  PRMT R0, R58, 0x8880, RZ ;  /* 0x000088803a007816 */ /* 0x020fca00000000ff */
[----:B------:R-:W-:-:S07]  /*2990*/  IMAD R3, R0, R57, RZ ;  /* 0x0000003900037224 */ /* 0x000fce00078e02ff */
.L_x_60:
[----:B------:R-:W-:Y:S05]  /*29a0*/  BSYNC B1 ;  /* 0x0000000000017941 */ /* 0x000fea0003800000 */
.L_x_59:
[----:B------:R-:W-:Y:S01]  /*29b0*/  @!P2 IMAD R35, R35, R56, R3 ;  /* 0x000000382323a224 */ /* 0x000fe200078e0203 */
[----:B------:R-:W-:Y:S04]  /*29c0*/  BSSY B1, `(.L_x_61) ;  /* 0x0000006000017945 */ /* 0x000fe80003800000 */
[----:B------:R0:W-:Y:S01]  /*29d0*/  @!P2 STG.E.U8 desc[UR36][R4.64+0x11], R35 ;  /* 0x000011230400a986 */ /* 0x0001e2000c101124 */
[----:B------:R-:W-:Y:S05]  /*29e0*/  @P5 BRA `(.L_x_62) ;  /* 0x00000000000c5947 */ /* 0x000fea0003800000 */
[----:B------:R-:W5:Y:S02]  /*29f0*/  LDG.E.U8 R58, desc[UR36][R8.64+0x18] ;  /* 0x00001824083a7981 */ /* 0x000f64000c1e1100 */
[----:B-----5:R-:W-:-:S05]  /*2a00*/  PRMT R0, R58, 0x8880, RZ ;  /* 0x000088803a007816 */ /* 0x020fca00000000ff */
[----:B------:R-:W-:-:S07]  /*2a10*/  IMAD R3, R0, R57, RZ ;  /* 0x0000003900037224 */ /* 0x000fce00078e02ff */
.L_x_62:
[----:B------:R-:W-:Y:S05]  /*2a20*/  BSYNC B1 ;  /* 0x0000000000017941 */ /* 0x000fea0003800000 */
.L_x_61:
[----:B---3--:R-:W-:Y:S01]  /*2a30*/  @!P5 IMAD R13, R36, R56, R3 ;  /* 0x00000038240dd224 */ /* 0x008fe200078e0203 */
[----:B------:R-:W-:Y:S04]  /*2a40*/  BSSY B1, `(.L_x_63) ;  /* 0x0000006000017945 */ /* 0x000fe80003800000 */
[----:B------:R3:W-:Y:S01]  /*2a50*/  @!P5 STG.E.U8 desc[UR36][R6.64+0x18], R13 ;  /* 0x0000180d0600d986 */ /* 0x0007e2000c101124 */
[----:B------:R-:W-:Y:S05]  /*2a60*/  @P4 BRA `(.L_x_64) ;  /* 0x00000000000c4947 */ /* 0x000fea0003800000 */
[----:B------:R-:W5:Y:S02]  /*2a70*/  LDG.E.U8 R58, desc[UR36][R8.64+0x19] ;  /* 0x00001924083a7981 */ /* 0x000f64000c1e1100 */
[----:B-----5:R-:W-:-:S05]  /*2a80*/  PRMT R0, R58, 0x8880, RZ ;  /* 0x000088803a007816 */ /* 0x020fca00000000ff */
[----:B------:R-:W-:-:S07]  /*2a90*/  IMAD R3, R0, R57, RZ ;  /* 0x0000003900037224 */ /* 0x000fce00078e02ff */
.L_x_64:
[----:B------:R-:W-:Y:S05]  /*2aa0*/  BSYNC B1 ;  /* 0x0000000000017941 */ /* 0x000fea0003800000 */
.L_x_63:
        /* <DEDUP_REMOVED lines=13> */
.L_x_66:
[----:B------:R-:W-:Y:S05]  /*2b80*/  BSYNC B1 ;  /* 0x0000000000017941 */ /* 0x000fea0003800000 */
.L_x_65:
[----:B---3--:R-:W-:Y:S01]  /*2b90*/  @!P1 IMAD R13, R38, R56, R3 ;  /* 0x00000038260d9224 */ /* 0x008fe200078e0203 */
[----:B------:R-:W-:Y:S04]  /*2ba0*/  BSSY B1, `(.L_x_67) ;  /* 0x0000006000017945 */ /* 0x000fe80003800000 */
[----:B------:R3:W-:Y:S01]  /*2bb0*/  @!P1 STG.E.U8 desc[UR36][R4.64+0x18], R13 ;  /* 0x0000180d04009986 */ /* 0x0007e2000c101124 */
[----:B------:R-:W-:Y:S05]  /*2bc0*/  @P4 BRA `(.L_x_68) ;  /* 0x00000000000c4947 */ /* 0x000fea0003800000 */
[----:B------:R-:W5:Y:S02]  /*2bd0*/  LDG.E.U8 R58, desc[UR36][R10.64+0x19] ;  /* 0x000019240a3a7981 */ /* 0x000f64000c1e1100 */
[----:B-----5:R-:W-:-:S05]  /*2be0*/  PRMT R0, R58, 0x8880, RZ ;  /* 0x000088803a007816 */ /* 0x020fca00000000ff */
[----:B------:R-:W-:-:S07]  /*2bf0*/  IMAD R3, R0, R57, RZ ;  /* 0x0000003900037224 */ /* 0x000fce00078e02ff */
.L_x_68:
[----:B------:R-:W-:Y:S05]  /*2c00*/  BSYNC B1 ;  /* 0x0000000000017941 */ /* 0x000fea0003800000 */
.L_x_67:
[----:B------:R-:W-:Y:S01]  /*2c10*/  @!P4 IMAD R39, R39, R56, R3 ;  /* 0x000000382727c224 */ /* 0x000fe200078e0203 */
[----:B------:R-:W-:Y:S04]  /*2c20*/  BSSY B1, `(.L_x_69) ;  /* 0x0000006000017945 */ /* 0x000fe80003800000 */
[----:B------:R0:W-:Y:S01]  /*2c30*/  @!P4 STG.E.U8 desc[UR36][R4.64+0x19], R39 ;  /* 0x000019270400c986 */ /* 0x0001e2000c101124 */
[----:B------:R-:W-:Y:S05]  /*2c40*/  @P5 BRA `(.L_x_70) ;  /* 0x00000000000c5947 */ /* 0x000fea0003800000 */
[----:B------:R-:W5:Y:S02]  /*2c50*/  LDG.E.U8 R58, desc[UR36][R8.64+0x20] ;  /* 0x00002024083a7981 */ /* 0x000f64000c1e1100 */
[----:B-----5:R-:W-:-:S05]  /*2c60*/  PRMT R0, R58, 0x8880, RZ ;  /* 0x000088803a007816 */ /* 0x020fca00000000ff */
[----:B------:R-:W-:-:S07]  /*2c70*/  IMAD R3, R0, R57, RZ ;  /* 0x0000003900037224 */ /* 0x000fce00078e02ff */
.L_x_70:
[----:B------:R-:W-:Y:S05]  /*2c80*/  BSYNC B1 ;  /* 0x0000000000017941 */ /* 0x000fea0003800000 */
.L_x_69:
[----:B---3--:R-:W-:Y:S01]  /*2c90*/  @!P5 IMAD R13, R40, R56, R3 ;  /* 0x00000038280dd224 */ /* 0x008fe200078e0203 */
[----:B------:R-:W-:Y:S04]  /*2ca0*/  BSSY B1, `(.L_x_71) ;  /* 0x0000006000017945 */ /* 0x000fe80003800000 */
[----:B------:R3:W-:Y:S01]  /*2cb0*/  @!P5 STG.E.U8 desc[UR36][R6.64+0x20], R13 ;  /* 0x0000200d0600d986 */ /* 0x0007e2000c101124 */
[----:B------:R-:W-:Y:S05]  /*2cc0*/  @P0 BRA `(.L_x_72) ;  /* 0x00000000000c0947 */ /* 0x000fea0003800000 */
[----:B------:R-:W5:Y:S02]  /*2cd0*/  LDG.E.U8 R58, desc[UR36][R8.64+0x21] ;  /* 0x00002124083a7981 */ /* 0x000f64000c1e1100 */
[----:B-----5:R-:W-:-:S05]  /*2ce0*/  PRMT R0, R58, 0x8880, RZ ;  /* 0x000088803a007816 */ /* 0x020fca00000000ff */
[----:B------:R-:W-:-:S07]  /*2cf0*/  IMAD R3, R0, R57, RZ ;  /* 0x0000003900037224 */ /* 0x000fce00078e02ff */
.L_x_72:
[----:B------:R-:W-:Y:S05]  /*2d00*/  BSYNC B1 ;  /* 0x0000000000017941 */ /* 0x000fea0003800000 */
.L_x_71:
        /* <DEDUP_REMOVED lines=13> */
.L_x_74:
[----:B------:R-:W-:Y:S05]  /*2de0*/  BSYNC B1 ;  /* 0x0000000000017941 */ /* 0x000fea0003800000 */
.L_x_73:
[----:B---3--:R-:W-:Y:S01]  /*2df0*/  @!P3 IMAD R13, R42, R56, R3 ;  /* 0x000000382a0db224 */ /* 0x008fe200078e0203 */
[----:B------:R-:W-:Y:S04]  /*2e00*/  BSSY B1, `(.L_x_75) ;  /* 0x0000006000017945 */ /* 0x000fe80003800000 */
[----:B------:R3:W-:Y:S01]  /*2e10*/  @!P3 STG.E.U8 desc[UR36][R4.64+0x20], R13 ;  /* 0x0000200d0400b986 */ /* 0x0007e2000c101124 */
[----:B------:R-:W-:Y:S05]  /*2e20*/  @P2 BRA `(.L_x_76) ;  /* 0x00000000000c2947 */ /* 0x000fea0003800000 */
[----:B------:R-:W5:Y:S02]  /*2e30*/  LDG.E.U8 R58, desc[UR36][R10.64+0x21] ;  /* 0x000021240a3a7981 */ /* 0x000f64000c1e1100 */
[----:B-----5:R-:W-:-:S05]  /*2e40*/  PRMT R0, R58, 0x8880, RZ ;  /* 0x000088803a007816 */ /* 0x020fca00000000ff */
[----:B------:R-:W-:-:S07]  /*2e50*/  IMAD R3, R0, R57, RZ ;  /* 0x0000003900037224 */ /* 0x000fce00078e02ff */
.L_x_76:
[----:B------:R-:W-:Y:S05]  /*2e60*/  BSYNC B1 ;  /* 0x0000000000017941 */ /* 0x000fea0003800000 */
.L_x_75:
[----:B------:R-:W-:Y:S01]  /*2e70*/  @!P2 IMAD R43, R43, R56, R3 ;  /* 0x000000382b2ba224 */ /* 0x000fe200078e0203 */
[----:B------:R-:W-:Y:S04]  /*2e80*/  BSSY B1, `(.L_x_77) ;  /* 0x0000006000017945 */ /* 0x000fe80003800000 */
[----:B------:R0:W-:Y:S01]  /*2e90*/  @!P2 STG.E.U8 desc[UR36][R4.64+0x21], R43 ;  /* 0x0000212b0400a986 */ /* 0x0001e2000c101124 */
[----:B------:R-:W-:Y:S05]  /*2ea0*/  @P0 BRA `(.L_x_78) ;  /* 0x00000000000c0947 */ /* 0x000fea0003800000 */
[----:B------:R-:W5:Y:S02]  /*2eb0*/  LDG.E.U8 R58, desc[UR36][R8.64+0x28] ;  /* 0x00002824083a7981 */ /* 0x000f64000c1e1100 */
[----:B-----5:R-:W-:-:S05]  /*2ec0*/  PRMT R0, R58, 0x8880, RZ ;  /* 0x000088803a007816 */ /* 0x020fca00000000ff */
[----:B------:R-:W-:-:S07]  /*2ed0*/  IMAD R3, R0, R57, RZ ;  /* 0x0000003900037224 */ /* 0x000fce00078e02ff */
.L_x_78:
[----:B------:R-:W-:Y:S05]  /*2ee0*/  BSYNC B1 ;  /* 0x0000000000017941 */ /* 0x000fea0003800000 */
.L_x_77:
[----:B---3--:R-:W-:Y:S01]  /*2ef0*/  @!P0 IMAD R13, R44, R56, R3 ;  /* 0x000000382c0d8224 */ /* 0x008fe200078e0203 */
[----:B------:R-:W-:Y:S04]  /*2f00*/  BSSY B1, `(.L_x_79) ;  /* 0x0000006000017945 */ /* 0x000fe80003800000 */
[----:B------:R3:W-:Y:S01]  /*2f10*/  @!P0 STG.E.U8 desc[UR36][R6.64+0x28], R13 ;  /* 0x0000280d06008986 */ /* 0x0007e2000c101124 */
[----:B------:R-:W-:Y:S05]  /*2f20*/  @P5 BRA `(.L_x_80) ;  /* 0x00000000000c5947 */ /* 0x000fea0003800000 */
[----:B------:R-:W5:Y:S02]  /*2f30*/  LDG.E.U8 R58, desc[UR36][R8.64+0x29] ;  /* 0x00002924083a7981 */ /* 0x000f64000c1e1100 */
[----:B-----5:R-:W-:-:S05]  /*2f40*/  PRMT R0, R58, 0x8880, RZ ;  /* 0x000088803a007816 */ /* 0x020fca00000000ff */
[----:B------:R-:W-:-:S07]  /*2f50*/  IMAD R3, R0, R57, RZ ;  /* 0x0000003900037224 */ /* 0x000fce00078e02ff */
.L_x_80:
[----:B------:R-:W-:Y:S05]  /*2f60*/  BSYNC B1 ;  /* 0x0000000000017941 */ /* 0x000fea0003800000 */
.L_x_79:
        /* <DEDUP_REMOVED lines=13> */
.L_x_82:
[----:B------:R-:W-:Y:S05]  /*3040*/  BSYNC B1 ;  /* 0x0000000000017941 */ /* 0x000fea0003800000 */
.L_x_81:
[----:B---3--:R-:W-:Y:S01]  /*3050*/  @!P4 IMAD R13, R46, R56, R3 ;  /* 0x000000382e0dc224 */ /* 0x008fe200078e0203 */
[----:B------:R-:W-:Y:S04]  /*3060*/  BSSY B1, `(.L_x_83) ;  /* 0x0000006000017945 */ /* 0x000fe80003800000 */
[----:B------:R3:W-:Y:S01]  /*3070*/  @!P4 STG.E.U8 desc[UR36][R4.64+0x28], R13 ;  /* 0x0000280d0400c986 */ /* 0x0007e2000c101124 */
[----:B------:R-:W-:Y:S05]  /*3080*/  @P1 BRA `(.L_x_84) ;  /* 0x00000000000c1947 */ /* 0x000fea0003800000 */
[----:B------:R-:W5:Y:S02]  /*3090*/  LDG.E.U8 R58, desc[UR36][R10.64+0x29] ;  /* 0x000029240a3a7981 */ /* 0x000f64000c1e1100 */
[----:B-----5:R-:W-:-:S05]  /*30a0*/  PRMT R0, R58, 0x8880, RZ ;  /* 0x000088803a007816 */ /* 0x020fca00000000ff */
[----:B------:R-:W-:-:S07]  /*30b0*/  IMAD R3, R0, R57, RZ ;  /* 0x0000003900037224 */ /* 0x000fce00078e02ff */
.L_x_84:
[----:B------:R-:W-:Y:S05]  /*30c0*/  BSYNC B1 ;  /* 0x0000000000017941 */ /* 0x000fea0003800000 */
.L_x_83:
[----:B------:R-:W-:Y:S01]  /*30d0*/  @!P1 IMAD R47, R47, R56, R3 ;  /* 0x000000382f2f9224 */ /* 0x000fe200078e0203 */
[----:B------:R-:W-:Y:S04]  /*30e0*/  BSSY B1, `(.L_x_85) ;  /* 0x0000006000017945 */ /* 0x000fe80003800000 */
[----:B------:R0:W-:Y:S01]  /*30f0*/  @!P1 STG.E.U8 desc[UR36][R4.64+0x29], R47 ;  /* 0x0000292f04009986 */ /* 0x0001e2000c101124 */
[----:B------:R-:W-:Y:S05]  /*3100*/  @P3 BRA `(.L_x_86) ;  /* 0x00000000000c3947 */ /* 0x000fea0003800000 */
[----:B------:R-:W5:Y:S02]  /*3110*/  LDG.E.U8 R58, desc[UR36][R8.64+0x30] ;  /* 0x00003024083a7981 */ /* 0x000f64000c1e1100 */
[----:B-----5:R-:W-:-:S05]  /*3120*/  PRMT R0, R58, 0x8880, RZ ;  /* 0x000088803a007816 */ /* 0x020fca00000000ff */
[----:B------:R-:W-:-:S07]  /*3130*/  IMAD R3, R0, R57, RZ ;  /* 0x0000003900037224 */ /* 0x000fce00078e02ff */
.L_x_86:
[----:B------:R-:W-:Y:S05]  /*3140*/  BSYNC B1 ;  /* 0x0000000000017941 */ /* 0x000fea0003800000 */
.L_x_85:
[----:B---3--:R-:W-:Y:S01]  /*3150*/  @!P3 IMAD R13, R48, R56, R3 ;  /* 0x00000038300db224 */ /* 0x008fe200078e0203 */
[----:B------:R-:W-:Y:S04]  /*3160*/  BSSY B1, `(.L_x_87) ;  /* 0x0000006000017945 */ /* 0x000fe80003800000 */
[----:B------:R3:W-:Y:S01]  /*3170*/  @!P3 STG.E.U8 desc[UR36][R6.64+0x30], R13 ;  /* 0x0000300d0600b986 */ /* 0x0007e2000c101124 */
[----:B------:R-:W-:Y:S05]  /*3180*/  @P5 BRA `(.L_x_88) ;  /* 0x00000000000c5947 */ /* 0x000fea0003800000 */
[----:B------:R-:W5:Y:S02]  /*3190*/  LDG.E.U8 R58, desc[UR36][R8.64+0x31] ;  /* 0x00003124083a7981 */ /* 0x000f64000c1e1100 */
[----:B-----5:R-:W-:-:S05]  /*31a0*/  PRMT R0, R58, 0x8880, RZ ;  /* 0x000088803a007816 */ /* 0x020fca00000000ff */
[----:B------:R-:W-:-:S07]  /*31b0*/  IMAD R3, R0, R57, RZ ;  /* 0x0000003900037224 */ /* 0x000fce00078e02ff */
.L_x_88:
[----:B------:R-:W-:Y:S05]  /*31c0*/  BSYNC B1 ;  /* 0x0000000000017941 */ /* 0x000fea0003800000 */
.L_x_87:
        /* <DEDUP_REMOVED lines=9> */
[----:B------:R-:W-:Y:S01]  /*3260*/  ISETP.LT.OR P3, PT, R20, 0x9, !P3 ;  /* 0x000000091400780c */ /* 0x000fe20005f61670 */
[----:B------:R-:W-:-:S12]  /*3270*/  @P2 BRA `(.L_x_90) ;  /* 0x00000000000c2947 */ /* 0x000fd80003800000 */
[----:B------:R-:W5:Y:S02]  /*3280*/  LDG.E.U8 R58, desc[UR36][R10.64+0x30] ;  /* 0x000030240a3a7981 */ /* 0x000f64000c1e1100 */
[----:B-----5:R-:W-:-:S05]  /*3290*/  PRMT R0, R58, 0x8880, RZ ;  /* 0x000088803a007816 */ /* 0x020fca00000000ff */
[----:B------:R-:W-:-:S07]  /*32a0*/  IMAD R3, R0, R57, RZ ;  /* 0x0000003900037224 */ /* 0x000fce00078e02ff */
.L_x_90:
[----:B------:R-:W-:Y:S05]  /*32b0*/  BSYNC B1 ;  /* 0x0000000000017941 */ /* 0x000fea0003800000 */
.L_x_89:
[----:B---3--:R-:W-:Y:S01]  /*32c0*/  @!P2 IMAD R13, R50, R56, R3 ;  /* 0x00000038320da224 */ /* 0x008fe200078e0203 */
[----:B------:R-:W-:Y:S04]  /*32d0*/  BSSY B1, `(.L_x_91) ;  /* 0x0000006000017945 */ /* 0x000fe80003800000 */
[----:B------:R3:W-:Y:S01]  /*32e0*/  @!P2 STG.E.U8 desc[UR36][R4.64+0x30], R13 ;  /* 0x0000300d0400a986 */ /* 0x0007e2000c101124 */
[----:B------:R-:W-:Y:S05]  /*32f0*/  @P0 BRA `(.L_x_92) ;  /* 0x00000000000c0947 */ /* 0x000fea0003800000 */
[----:B------:R-:W5:Y:S02]  /*3300*/  LDG.E.U8 R58, desc[UR36][R10.64+0x31] ;  /* 0x000031240a3a7981 */ /* 0x000f64000c1e1100 */
[----:B-----5:R-:W-:-:S05]  /*3310*/  PRMT R0, R58, 0x8880, RZ ;  /* 0x000088803a007816 */ /* 0x020fca00000000ff */
[----:B------:R-:W-:-:S07]  /*3320*/  IMAD R3, R0, R57, RZ ;  /* 0x0000003900037224 */ /* 0x000fce00078e02ff */
.L_x_92:
[----:B------:R-:W-:Y:S05]  /*3330*/  BSYNC B1 ;  /* 0x0000000000017941 */ /* 0x000fea0003800000 */
.L_x_91:
[----:B------:R-:W-:Y:S01]  /*3340*/  @!P0 IMAD R51, R51, R56, R3 ;  /* 0x0000003833338224 */ /* 0x000fe200078e0203 */
[----:B------:R-:W-:Y:S04]  /*3350*/  BSSY B1, `(.L_x_93) ;  /* 0x0000006000017945 */ /* 0x000fe80003800000 */
[----:B------:R0:W-:Y:S01]  /*3360*/  @!P0 STG.E.U8 desc[UR36][R4.64+0x31], R51 ;  /* 0x0000313304008986 */ /* 0x0001e2000c101124 */
[----:B------:R-:W-:Y:S05]  /*3370*/  @P5 BRA `(.L_x_94) ;  /* 0x00000000000c5947 */ /* 0x000fea0003800000 */
[----:B------:R-:W5:Y:S02]  /*3380*/  LDG.E.U8 R58, desc[UR36][R8.64+0x38] ;  /* 0x00003824083a7981 */ /* 0x000f64000c1e1100 */
[----:B-----5:R-:W-:-:S05]  /*3390*/  PRMT R0, R58, 0x8880, RZ ;  /* 0x000088803a007816 */ /* 0x020fca00000000ff */
[----:B------:R-:W-:-:S07]  /*33a0*/  IMAD R3, R0, R57, RZ ;  /* 0x0000003900037224 */ /* 0x000fce00078e02ff */
.L_x_94:
[----:B------:R-:W-:Y:S05]  /*33b0*/  BSYNC B1 ;  /* 0x0000000000017941 */ /* 0x000fea0003800000 */
.L_x_93:
[----:B---3--:R-:W-:Y:S01]  /*33c0*/  @!P5 IMAD R13, R52, R56, R3 ;  /* 0x00000038340dd224 */ /* 0x008fe200078e0203 */
[----:B------:R-:W-:Y:S04]  /*33d0*/  BSSY B1, `(.L_x_95) ;  /* 0x0000006000017945 */ /* 0x000fe80003800000 */
[----:B------:R3:W-:Y:S01]  /*33e0*/  @!P5 STG.E.U8 desc[UR36][R6.64+0x38], R13 ;  /* 0x0000380d0600d986 */ /* 0x0007e2000c101124 */
[----:B------:R-:W-:Y:S05]  /*33f0*/  @P4 BRA `(.L_x_96) ;  /* 0x00000000000c4947 */ /* 0x000fea0003800000 */
[----:B------:R-:W5:Y:S02]  /*3400*/  LDG.E.U8 R58, desc[UR36][R8.64+0x39] ;  /* 0x00003924083a7981 */ /* 0x000f64000c1e1100 */
[----:B-----5:R-:W-:-:S05]  /*3410*/  PRMT R0, R58, 0x8880, RZ ;  /* 0x000088803a007816 */ /* 0x020fca00000000ff */
[----:B------:R-:W-:-:S07]  /*3420*/  IMAD R3, R0, R57, RZ ;  /* 0x0000003900037224 */ /* 0x000fce00078e02ff */
.L_x_96:
[----:B------:R-:W-:Y:S05]  /*3430*/  BSYNC B1 ;  /* 0x0000000000017941 */ /* 0x000fea0003800000 */
.L_x_95:
[----:B------:R-:W-:Y:S01]  /*3440*/  @!P4 IMAD R53, R53, R56, R3 ;  /* 0x000000383535c224 */ /* 0x000fe200078e0203 */
[----:B------:R-:W-:Y:S04]  /*3450*/  BSSY B1, `(.L_x_97) ;  /* 0x0000006000017945 */ /* 0x000fe80003800000 */
[----:B------:R0:W-:Y:S01]  /*3460*/  @!P4 STG.E.U8 desc[UR36][R6.64+0x39], R53 ;  /* 0x000039350600c986 */ /* 0x0001e2000c101124 */
[----:B------:R-:W-:Y:S05]  /*3470*/  @P3 BRA `(.L_x_98) ;  /* 0x00000000000c3947 */ /* 0x000fea0003800000 */
[----:B------:R-:W5:Y:S02]  /*3480*/  LDG.E.U8 R58, desc[UR36][R10.64+0x38] ;  /* 0x000038240a3a7981 */ /* 0x000f64000c1e1100 */
[----:B-----5:R-:W-:-:S05]  /*3490*/  PRMT R0, R58, 0x8880, RZ ;  /* 0x000088803a007816 */ /* 0x020fca00000000ff */
[----:B------:R-:W-:-:S07]  /*34a0*/  IMAD R3, R0, R57, RZ ;  /* 0x0000003900037224 */ /* 0x000fce00078e02ff */
.L_x_98:
[----:B------:R-:W-:Y:S05]  /*34b0*/  BSYNC B1 ;  /* 0x0000000000017941 */ /* 0x000fea0003800000 */
.L_x_97:
[----:B0123--:R-:W-:Y:S01]  /*34c0*/  @!P3 IMAD R7, R54, R56, R3 ;  /* 0x000000383607b224 */ /* 0x00ffe200078e0203 */
[----:B------:R-:W-:Y:S01]  /*34d0*/  ISETP.LT.OR P1, PT, R20, 0x9, !P1 ;  /* 0x000000091400780c */ /* 0x000fe20004f21670 */
[----:B------:R-:W-:Y:S03]  /*34e0*/  BSSY B1, `(.L_x_99) ;  /* 0x0000006000017945 */ /* 0x000fe60003800000 */
[----:B------:R0:W-:Y:S09]  /*34f0*/  @!P3 STG.E.U8 desc[UR36][R4.64+0x38], R7 ;  /* 0x000038070400b986 */ /* 0x0001f2000c101124 */
[----:B------:R-:W-:Y:S05]  /*3500*/  @P1 BRA `(.L_x_100) ;  /* 0x00000000000c1947 */ /* 0x000fea0003800000 */
[----:B------:R-:W2:Y:S02]  /*3510*/  LDG.E.U8 R58, desc[UR36][R10.64+0x39] ;  /* 0x000039240a3a7981 */ /* 0x000ea4000c1e1100 */
[----:B--2---:R-:W-:-:S05]  /*3520*/  PRMT R0, R58, 0x8880, RZ ;  /* 0x000088803a007816 */ /* 0x004fca00000000ff */
[----:B------:R-:W-:-:S07]  /*3530*/  IMAD R3, R0, R57, RZ ;  /* 0x0000003900037224 */ /* 0x000fce00078e02ff */
.L_x_100:
[----:B------:R-:W-:Y:S05]  /*3540*/  BSYNC B1 ;  /* 0x0000000000017941 */ /* 0x000fea0003800000 */
.L_x_99:
[----:B------:R-:W-:Y:S01]  /*3550*/  IMAD R3, R55, R56, R3 ;  /* 0x0000003837037224 */ /* 0x000fe200078e0203 */
[----:B------:R-:W-:Y:S06]  /*3560*/  @P1 BRA `(.L_x_101) ;  /* 0x0000000400c81947 */ /* 0x000fec0003800000 */
[----:B------:R1:W-:Y:S01]  /*3570*/  STG.E.U8 desc[UR36][R4.64+0x39], R3 ;  /* 0x0000390304007986 */ /* 0x0003e2000c101124 */
[----:B------:R-:W-:Y:S05]  /*3580*/  BRA `(.L_x_101) ;  /* 0x0000000400c07947 */ /* 0x000fea0003800000 */
.L_x_36:
[C---:B------:R-:W-:Y:S02]  /*3590*/  ISETP.GE.AND P1, PT, R60.reuse, 0x1, PT ;  /* 0x000000013c00780c */ /* 0x040fe40003f26270 */
[----:B------:R-:W-:Y:S02]  /*35a0*/  ISETP.GE.AND P0, PT, R60, 0x2, PT ;  /* 0x000000023c00780c */ /* 0x000fe40003f06270 */
[C---:B------:R-:W-:Y:S02]  /*35b0*/  ISETP.LT.OR P4, PT, R20.reuse, 0x1, !P1 ;  /* 0x000000011400780c */ /* 0x040fe40004f81670 */
[C---:B------:R-:W-:Y:S02]  /*35c0*/  ISETP.LT.OR P5, PT, R20.reuse, 0x1, !P0 ;  /* 0x000000011400780c */ /* 0x040fe400047a1670 */
[C---:B------:R-:W-:Y:S02]  /*35d0*/  ISETP.LT.OR P1, PT, R20.reuse, 0x9, !P1 ;  /* 0x000000091400780c */ /* 0x040fe40004f21670 */
[----:B------:R-:W-:-:S02]  /*35e0*/  ISETP.LT.OR P0, PT, R20, 0x9, !P0 ;  /* 0x000000091400780c */ /* 0x000fc40004701670 */
[C---:B------:R-:W-:Y:S02]  /*35f0*/  ISETP.GE.AND P3, PT, R60.reuse, 0x9, PT ;  /* 0x000000093c00780c */ /* 0x040fe40003f66270 */
[----:B------:R-:W-:-:S03]  /*3600*/  ISETP.GE.AND P2, PT, R60, 0xa, PT ;  /* 0x0000000a3c00780c */ /* 0x000fc60003f46270 */
[-C--:B------:R-:W-:Y:S02]  /*3610*/  @!P4 IMAD R3, R24, R56.reuse, RZ ;  /* 0x000000381803c224 */ /* 0x080fe400078e02ff */
[-C--:B------:R-:W-:Y:S02]  /*3620*/  @!P5 IMAD R25, R25, R56.reuse, RZ ;  /* 0x000000381919d224 */ /* 0x080fe400078e02ff */
[-C--:B------:R-:W-:Y:S01]  /*3630*/  @!P1 IMAD R9, R26, R56.reuse, RZ ;  /* 0x000000381a099224 */ /* 0x080fe200078e02ff */
[----:B------:R0:W-:Y:S01]  /*3640*/  @!P4 STG.E.U8 desc[UR36][R6.64], R3 ;  /* 0x000000030600c986 */ /* 0x0001e2000c101124 */
[C---:B------:R-:W-:Y:S01]  /*3650*/  ISETP.LT.OR P4, PT, R20.reuse, 0x1, !P3 ;  /* 0x000000011400780c */ /* 0x040fe20005f81670 */
[----:B------:R-:W-:Y:S02]  /*3660*/  @!P0 IMAD R27, R27, R56, RZ ;  /* 0x000000381b1b8224 */ /* 0x000fe400078e02ff */
[----:B------:R-:W-:Y:S01]  /*3670*/  @!P5 STG.E.U8 desc[UR36][R6.64+0x1], R25 ;  /* 0x000001190600d986 */ /* 0x000fe2000c101124 */
[----:B------:R-:W-:-:S02]  /*3680*/  ISETP.LT.OR P5, PT, R20, 0x1, !P2 ;  /* 0x000000011400780c */ /* 0x000fc400057a1670 */
[C---:B------:R-:W-:Y:S01]  /*3690*/  ISETP.LT.OR P2, PT, R20.reuse, 0x9, !P2 ;  /* 0x000000091400780c */ /* 0x040fe20005741670 */
[----:B------:R1:W-:Y:S01]  /*36a0*/  @!P1 STG.E.U8 desc[UR36][R4.64], R9 ;  /* 0x0000000904009986 */ /* 0x0003e2000c101124 */
[----:B------:R-:W-:Y:S02]  /*36b0*/  ISETP.LT.OR P1, PT, R20, 0x9, !P3 ;  /* 0x000000091400780c */ /* 0x000fe40005f21670 */
[C---:B------:R-:W-:Y:S01]  /*36c0*/  ISETP.GE.AND P3, PT, R60.reuse, 0x11, PT ;  /* 0x000000113c00780c */ /* 0x040fe20003f66270 */
[----:B------:R-:W-:Y:S01]  /*36d0*/  @!P0 STG.E.U8 desc[UR36][R4.64+0x1], R27 ;  /* 0x0000011b04008986 */ /* 0x000fe2000c101124 */
[----:B------:R-:W-:Y:S01]  /*36e0*/  ISETP.GE.AND P0, PT, R60, 0x12, PT ;  /* 0x000000123c00780c */ /* 0x000fe20003f06270 */
[----:B------:R-:W-:-:S04]  /*36f0*/  @!P4 IMAD R11, R28, R56, RZ ;  /* 0x000000381c0bc224 */ /* 0x000fc800078e02ff */
[-C--:B------:R-:W-:Y:S01]  /*3700*/  @!P5 IMAD R29, R29, R56.reuse, RZ ;  /* 0x000000381d1dd224 */ /* 0x080fe200078e02ff */
[----:B------:R-:W-:Y:S01]  /*3710*/  @!P4 STG.E.U8 desc[UR36][R6.64+0x8], R11 ;  /* 0x0000080b0600c986 */ /* 0x000fe2000c101124 */
[C---:B------:R-:W-:Y:S01]  /*3720*/  ISETP.LT.OR P4, PT, R20.reuse, 0x1, !P3 ;  /* 0x000000011400780c */ /* 0x040fe20005f81670 */
[-C--:B------:R-:W-:Y:S02]  /*3730*/  @!P2 IMAD R31, R31, R56.reuse, RZ ;  /* 0x000000381f1fa224 */ /* 0x080fe400078e02ff */
[----:B------:R-:W-:Y:S01]  /*3740*/  @!P5 STG.E.U8 desc[UR36][R6.64+0x9], R29 ;  /* 0x0000091d0600d986 */ /* 0x000fe2000c101124 */
[----:B------:R-:W-:Y:S01]  /*3750*/  ISETP.LT.OR P5, PT, R20, 0x1, !P0 ;  /* 0x000000011400780c */ /* 0x000fe200047a1670 */
[----:B0-----:R-:W-:Y:S01]  /*3760*/  @!P1 IMAD R3, R30, R56, RZ ;  /* 0x000000381e039224 */ /* 0x001fe200078e02ff */
[----:B------:R-:W-:Y:S01]  /*3770*/  ISETP.LT.OR P0, PT, R20, 0x9, !P0 ;  /* 0x000000091400780c */ /* 0x000fe20004701670 */
[----:B------:R-:W-:Y:S01]  /*3780*/  @!P2 STG.E.U8 desc[UR36][R4.64+0x9], R31 ;  /* 0x0000091f0400a986 */ /* 0x000fe2000c101124 */
[----:B------:R-:W-:-:S03]  /*3790*/  ISETP.GE.AND P2, PT, R60, 0x19, PT ;  /* 0x000000193c00780c */ /* 0x000fc60003f46270 */
[----:B------:R0:W-:Y:S01]  /*37a0*/  @!P1 STG.E.U8 desc[UR36][R4.64+0x8], R3 ;  /* 0x0000080304009986 */ /* 0x0001e2000c101124 */
[----:B------:R-:W-:Y:S01]  /*37b0*/  ISETP.LT.OR P1, PT, R20, 0x9, !P3 ;  /* 0x000000091400780c */ /* 0x000fe20005f21670 */
[----:B-1----:R-:W-:Y:S01]  /*37c0*/  @!P4 IMAD R9, R32, R56, RZ ;  /* 0x000000382009c224 */ /* 0x002fe200078e02ff */
[----:B------:R-:W-:-:S03]  /*37d0*/  ISETP.GE.AND P3, PT, R60, 0x1a, PT ;  /* 0x0000001a3c00780c */ /* 0x000fc60003f66270 */
[-C--:B------:R-:W-:Y:S01]  /*37e0*/  @!P5 IMAD R33, R33, R56.reuse, RZ ;  /* 0x000000382121d224 */ /* 0x080fe200078e02ff */
[----:B------:R-:W-:Y:S01]  /*37f0*/  @!P4 STG.E.U8 desc[UR36][R6.64+0x10], R9 ;  /* 0x000010090600c986 */ /* 0x000fe2000c101124 */
[C---:B------:R-:W-:Y:S01]  /*3800*/  ISETP.LT.OR P4, PT, R20.reuse, 0x1, !P3 ;  /* 0x000000011400780c */ /* 0x040fe20005f81670 */
[-C--:B------:R-:W-:Y:S01]  /*3810*/  @!P0 IMAD R35, R35, R56.reuse, RZ ;  /* 0x0000003823238224 */ /* 0x080fe200078e02ff */
[C---:B------:R-:W-:Y:S01]  /*3820*/  ISETP.LT.OR P3, PT, R20.reuse, 0x9, !P3 ;  /* 0x000000091400780c */ /* 0x040fe20005f61670 */
[----:B------:R-:W-:Y:S01]  /*3830*/  @!P5 STG.E.U8 desc[UR36][R6.64+0x11], R33 ;  /* 0x000011210600d986 */ /* 0x000fe2000c101124 */
[----:B------:R-:W-:Y:S02]  /*3840*/  ISETP.LT.OR P5, PT, R20, 0x1, !P2 ;  /* 0x000000011400780c */ /* 0x000fe400057a1670 */
[----:B0-----:R-:W-:Y:S01]  /*3850*/  @!P1 IMAD R3, R34, R56, RZ ;  /* 0x0000003822039224 */ /* 0x001fe200078e02ff */
[----:B------:R-:W-:Y:S01]  /*3860*/  @!P0 STG.E.U8 desc[UR36][R4.64+0x11], R35 ;  /* 0x0000112304008986 */ /* 0x000fe2000c101124 */
[----:B------:R-:W-:-:S02]  /*3870*/  ISETP.LT.OR P2, PT, R20, 0x9, !P2 ;  /* 0x000000091400780c */ /* 0x000fc40005741670 */
[C---:B------:R-:W-:Y:S01]  /*3880*/  ISETP.GE.AND P0, PT, R60.reuse, 0x21, PT ;  /* 0x000000213c00780c */ /* 0x040fe20003f06270 */
[----:B------:R0:W-:Y:S01]  /*3890*/  @!P1 STG.E.U8 desc[UR36][R4.64+0x10], R3 ;  /* 0x0000100304009986 */ /* 0x0001e2000c101124 */
[----:B------:R-:W-:Y:S01]  /*38a0*/  ISETP.GE.AND P1, PT, R60, 0x22, PT ;  /* 0x000000223c00780c */ /* 0x000fe20003f26270 */
[-C--:B------:R-:W-:Y:S02]  /*38b0*/  @!P4 IMAD R37, R37, R56.reuse, RZ ;  /* 0x000000382525c224 */ /* 0x080fe400078e02ff */
[-C--:B------:R-:W-:Y:S02]  /*38c0*/  @!P3 IMAD R39, R39, R56.reuse, RZ ;  /* 0x000000382727b224 */ /* 0x080fe400078e02ff */
[-C--:B------:R-:W-:Y:S01]  /*38d0*/  @!P5 IMAD R11, R36, R56.reuse, RZ ;  /* 0x00000038240bd224 */ /* 0x080fe200078e02ff */
[----:B------:R-:W-:Y:S01]  /*38e0*/  @!P4 STG.E.U8 desc[UR36][R6.64+0x19], R37 ;  /* 0x000019250600c986 */ /* 0x000fe2000c101124 */
[C---:B------:R-:W-:Y:S02]  /*38f0*/  ISETP.LT.OR P4, PT, R20.reuse, 0x1, !P0 ;  /* 0x000000011400780c */ /* 0x040fe40004781670 */
[C---:B------:R-:W-:Y:S01]  /*3900*/  ISETP.LT.OR P0, PT, R20.reuse, 0x9, !P0 ;  /* 0x000000091400780c */ /* 0x040fe20004701670 */
[----:B------:R-:W-:Y:S01]  /*3910*/  @!P5 STG.E.U8 desc[UR36][R6.64+0x18], R11 ;  /* 0x0000180b0600d986 */ /* 0x000fe2000c101124 */
[----:B------:R-:W-:Y:S01]  /*3920*/  ISETP.LT.OR P5, PT, R20, 0x1, !P1 ;  /* 0x000000011400780c */ /* 0x000fe20004fa1670 */
[----:B0-----:R-:W-:Y:S01]  /*3930*/  @!P2 IMAD R3, R38, R56, RZ ;  /* 0x000000382603a224 */ /* 0x001fe200078e02ff */
[----:B------:R-:W-:Y:S01]  /*3940*/  ISETP.LT.OR P1, PT, R20, 0x9, !P1 ;  /* 0x000000091400780c */ /* 0x000fe20004f21670 */
[----:B------:R-:W-:Y:S01]  /*3950*/  @!P3 STG.E.U8 desc[UR36][R4.64+0x19], R39 ;  /* 0x000019270400b986 */ /* 0x000fe2000c101124 */
[----:B------:R-:W-:-:S03]  /*3960*/  ISETP.GE.AND P3, PT, R60, 0x29, PT ;  /* 0x000000293c00780c */ /* 0x000fc60003f66270 */
[----:B------:R0:W-:Y:S01]  /*3970*/  @!P2 STG.E.U8 desc[UR36][R4.64+0x18], R3 ;  /* 0x000018030400a986 */ /* 0x0001e2000c101124 */
[----:B------:R-:W-:Y:S01]  /*3980*/  ISETP.GE.AND P2, PT, R60, 0x2a, PT ;  /* 0x0000002a3c00780c */ /* 0x000fe20003f46270 */
[----:B------:R-:W-:-:S04]  /*3990*/  @!P4 IMAD R9, R40, R56, RZ ;  /* 0x000000382809c224 */ /* 0x000fc800078e02ff */
[-C--:B------:R-:W-:Y:S01]  /*39a0*/  @!P5 IMAD R41, R41, R56.reuse, RZ ;  /* 0x000000382929d224 */ /* 0x080fe200078e02ff */
[----:B------:R-:W-:Y:S01]  /*39b0*/  @!P4 STG.E.U8 desc[UR36][R6.64+0x20], R9 ;  /* 0x000020090600c986 */ /* 0x000fe2000c101124 */
[C---:B------:R-:W-:Y:S01]  /*39c0*/  ISETP.LT.OR P4, PT, R20.reuse, 0x1, !P3 ;  /* 0x000000011400780c */ /* 0x040fe20005f81670 */
[-C--:B------:R-:W-:Y:S01]  /*39d0*/  @!P1 IMAD R43, R43, R56.reuse, RZ ;  /* 0x000000382b2b9224 */ /* 0x080fe200078e02ff */
        /* <DEDUP_REMOVED lines=25> */
[----:B------:R1:W-:Y:S01]  /*3b70*/  @!P4 STG.E.U8 desc[UR36][R6.64+0x30], R9 ;  /* 0x000030090600c986 */ /* 0x0003e2000c101124 */
[C---:B------:R-:W-:Y:S01]  /*3b80*/  ISETP.LT.OR P4, PT, R20.reuse, 0x1, !P2 ;  /* 0x000000011400780c */ /* 0x040fe20005781670 */
[-C--:B------:R-:W-:Y:S01]  /*3b90*/  @!P0 IMAD R51, R51, R56.reuse, RZ ;  /* 0x0000003833338224 */ /* 0x080fe200078e02ff */
[C---:B------:R-:W-:Y:S01]  /*3ba0*/  ISETP.LT.OR P2, PT, R20.reuse, 0x9, !P2 ;  /* 0x000000091400780c */ /* 0x040fe20005741670 */
[----:B------:R2:W-:Y:S01]  /*3bb0*/  @!P5 STG.E.U8 desc[UR36][R6.64+0x31], R49 ;  /* 0x000031310600d986 */ /* 0x0005e2000c101124 */
[----:B------:R-:W-:Y:S01]  /*3bc0*/  ISETP.LT.OR P5, PT, R20, 0x1, !P3 ;  /* 0x000000011400780c */ /* 0x000fe20005fa1670 */
[-C--:B0-----:R-:W-:Y:S01]  /*3bd0*/  @!P1 IMAD R3, R50, R56.reuse, RZ ;  /* 0x0000003832039224 */ /* 0x081fe200078e02ff */
[----:B------:R-:W-:Y:S01]  /*3be0*/  ISETP.LT.OR P3, PT, R20, 0x9, !P3 ;  /* 0x000000091400780c */ /* 0x000fe20005f61670 */
[----:B------:R2:W-:Y:S04]  /*3bf0*/  @!P0 STG.E.U8 desc[UR36][R4.64+0x31], R51 ;  /* 0x0000313304008986 */ /* 0x0005e8000c101124 */
[----:B------:R2:W-:Y:S02]  /*3c00*/  @!P1 STG.E.U8 desc[UR36][R4.64+0x30], R3 ;  /* 0x0000300304009986 */ /* 0x0005e4000c101124 */
[----:B------:R-:W-:-:S02]  /*3c10*/  @!P4 IMAD R11, R52, R56, RZ ;  /* 0x00000038340bc224 */ /* 0x000fc400078e02ff */
[-C--:B-1----:R-:W-:Y:S02]  /*3c20*/  @!P2 IMAD R9, R54, R56.reuse, RZ ;  /* 0x000000383609a224 */ /* 0x082fe400078e02ff */
[-C--:B------:R-:W-:Y:S01]  /*3c30*/  @!P5 IMAD R53, R53, R56.reuse, RZ ;  /* 0x000000383535d224 */ /* 0x080fe200078e02ff */
[----:B------:R2:W-:Y:S01]  /*3c40*/  @!P4 STG.E.U8 desc[UR36][R6.64+0x38], R11 ;  /* 0x0000380b0600c986 */ /* 0x0005e2000c101124 */
[----:B------:R-:W-:-:S03]  /*3c50*/  @!P3 IMAD R55, R55, R56, RZ ;  /* 0x000000383737b224 */ /* 0x000fc600078e02ff */
[----:B------:R2:W-:Y:S04]  /*3c60*/  @!P5 STG.E.U8 desc[UR36][R6.64+0x39], R53 ;  /* 0x000039350600d986 */ /* 0x0005e8000c101124 */
[----:B------:R2:W-:Y:S04]  /*3c70*/  @!P2 STG.E.U8 desc[UR36][R4.64+0x38], R9 ;  /* 0x000038090400a986 */ /* 0x0005e8000c101124 */
[----:B------:R2:W-:Y:S02]  /*3c80*/  @!P3 STG.E.U8 desc[UR36][R4.64+0x39], R55 ;  /* 0x000039370400b986 */ /* 0x0005e4000c101124 */
.L_x_101:
[----:B------:R-:W-:Y:S05]  /*3c90*/  BSYNC B0 ;  /* 0x0000000000007941 */ /* 0x000fea0003800000 */
.L_x_35:
[----:B------:R-:W-:Y:S01]  /*3ca0*/  ULDC UR4, c[0x0][0xc] ;  /* 0x0000030000047ab9 */ /* 0x000fe20000000800 */
[----:B------:R-:W-:Y:S01]  /*3cb0*/  ULDC UR5, c[0x0][0x10] ;  /* 0x0000040000057ab9 */ /* 0x000fe20000000800 */
[----:B-12---:R-:W1:Y:S01]  /*3cc0*/  LDC R3, c[0x0][0x14] ;  /* 0x00000500ff037b82 */ /* 0x006e620000000800 */
[----:B------:R-:W-:Y:S01]  /*3cd0*/  UIMAD.WIDE.U32 UR4, UR4, UR5, URZ ;  /* 0x00000005040472a5 */ /* 0x000fe2000f8e003f */
[----:B------:R-:W-:Y:S01]  /*3ce0*/  PRMT R0, RZ, 0x7610, R0 ;  /* 0x00007610ff007816 */ /* 0x000fe20000000000 */
[----:B------:R-:W-:Y:S02]  /*3cf0*/  IMAD.MOV.U32 R60, RZ, RZ, -0x1 ;  /* 0xffffffffff3c7424 */ /* 0x000fe400078e00ff */
[----:B------:R-:W-:Y:S02]  /*3d00*/  IMAD.MOV.U32 R61, RZ, RZ, -0x1 ;  /* 0xffffffffff3d7424 */ /* 0x000fe400078e00ff */
[----:B-1----:R-:W-:-:S04]  /*3d10*/  IMAD.WIDE.U32 R16, R3, UR4, R16 ;  /* 0x0000000403107c25 */ /* 0x002fc8000f8e0010 */
[----:B------:R-:W-:Y:S01]  /*3d20*/  IMAD R3, R3, UR5, RZ ;  /* 0x0000000503037c24 */ /* 0x000fe2000f8e02ff */
[----:B------:R-:W-:Y:S02]  /*3d30*/  ULDC.64 UR4, c[0x0][0x650] ;  /* 0x0001940000047ab9 */ /* 0x000fe40000000a00 */
[----:B------:R-:W-:Y:S01]  /*3d40*/  ISETP.GE.U32.AND P0, PT, R16, UR4, PT ;  /* 0x0000000410007c0c */ /* 0x000fe2000bf06070 */
[----:B------:R-:W-:-:S05]  /*3d50*/  IMAD.IADD R17, R17, 0x1, R3 ;  /* 0x0000000111117824 */ /* 0x000fca00078e0203 */
[----:B------:R-:W-:-:S13]  /*3d60*/  ISETP.GE.U32.AND.EX P0, PT, R17, UR5, PT, P0 ;  /* 0x0000000511007c0c */ /* 0x000fda000bf06100 */
[----:B------:R-:W-:Y:S05]  /*3d70*/  @P0 BRA `(.L_x_102) ;  /* 0x0000000400640947 */ /* 0x000fea0003800000 */
[----:B------:R-:W1:Y:S01]  /*3d80*/  S2R R12, SR_CTAID.X ;  /* 0x00000000000c7919 */ /* 0x000e620000002500 */
[----:B------:R-:W2:Y:S01]  /*3d90*/  LDC.64 R10, c[0x0][0x628] ;  /* 0x00018a00ff0a7b82 */ /* 0x000ea20000000a00 */
[----:B------:R-:W-:Y:S01]  /*3da0*/  ULDC UR4, c[0x0][0x150] ;  /* 0x0000540000047ab9 */ /* 0x000fe20000000800 */
[----:B------:R-:W-:Y:S01]  /*3db0*/  IMAD.MOV.U32 R8, RZ, RZ, R16 ;  /* 0x000000ffff087224 */ /* 0x000fe200078e0010 */
[----:B------:R-:W3:Y:S01]  /*3dc0*/  S2R R24, SR_CTAID.Y ;  /* 0x0000000000187919 */ /* 0x000ee20000002600 */
[----:B------:R-:W-:-:S04]  /*3dd0*/  IMAD.MOV.U32 R9, RZ, RZ, R17 ;  /* 0x000000ffff097224 */ /* 0x000fc800078e0011 */
[----:B------:R-:W0:Y:S08]  /*3de0*/  LDC R21, c[0x0][0x144] ;  /* 0x00005100ff157b82 */ /* 0x000e300000000800 */
[----:B------:R-:W0:Y:S08]  /*3df0*/  LDC R0, c[0x0][0x630] ;  /* 0x00018c00ff007b82 */ /* 0x000e300000000800 */
[----:B------:R-:W0:Y:S01]  /*3e00*/  LDC.64 R14, c[0x0][0x620] ;  /* 0x00018800ff0e7b82 */ /* 0x000e220000000a00 */
[----:B--2---:R-:W-:-:S04]  /*3e10*/  ISETP.NE.U32.AND P0, PT, R10, RZ, PT ;  /* 0x000000ff0a00720c */ /* 0x004fc80003f05070 */
[----:B------:R-:W-:Y:S02]  /*3e20*/  ISETP.NE.AND.EX P0, PT, R11, RZ, PT, P0 ;  /* 0x000000ff0b00720c */ /* 0x000fe40003f05300 */
[----:B-1----:R-:W-:-:S05]  /*3e30*/  I2FP.F32.U32 R3, R12 ;  /* 0x0000000c00037245 */ /* 0x002fca0000201000 */
[----:B------:R-:W-:-:S04]  /*3e40*/  FMUL R3, R3, UR4 ;  /* 0x0000000403037c20 */ /* 0x000fc80008400000 */
[----:B------:R1:W2:Y:S02]  /*3e50*/  F2I.U32.TRUNC.NTZ R20, R3 ;  /* 0x0000000300147305 */ /* 0x0002a4000020f000 */
[----:B---3--:R-:W-:Y:S05]  /*3e60*/  @!P0 BRA `(.L_x_103) ;  /* 0x0000000000288947 */ /* 0x008fea0003800000 */
[----:B-1----:R-:W1:Y:S02]  /*3e70*/  LDC R3, c[0x0][0x634] ;  /* 0x00018d00ff037b82 */ /* 0x002e640000000800 */
[----:B-1----:R-:W-:-:S05]  /*3e80*/  IADD3 R3, P0, R16, R3, RZ ;  /* 0x0000000310037210 */ /* 0x002fca0007f1e0ff */
[----:B------:R-:W-:-:S04]  /*3e90*/  IMAD.X R13, RZ, RZ, R17, P0 ;  /* 0x000000ffff0d7224 */ /* 0x000fc800000e0611 */
[----:B0---4-:R-:W-:-:S04]  /*3ea0*/  IMAD.WIDE.U32 R4, R13, R10, RZ ;  /* 0x0000000a0d047225 */ /* 0x011fc800078e00ff */
[----:B------:R-:W-:-:S04]  /*3eb0*/  IMAD.WIDE.U32 R6, P0, R3, R11, R4 ;  /* 0x0000000b03067225 */ /* 0x000fc80007800004 */
[----:B------:R-:W-:-:S04]  /*3ec0*/  IMAD.WIDE.U32 R4, R3, R10, RZ ;  /* 0x0000000a03047225 */ /* 0x000fc800078e00ff */
[----:B------:R-:W-:Y:S01]  /*3ed0*/  IMAD.X R9, RZ, RZ, RZ, P0 ;  /* 0x000000ffff097224 */ /* 0x000fe200000e06ff */
[----:B------:R-:W-:Y:S01]  /*3ee0*/  IADD3 RZ, P0, R5, R6, RZ ;  /* 0x0000000605ff7210 */ /* 0x000fe20007f1e0ff */
[----:B------:R-:W-:-:S04]  /*3ef0*/  IMAD.MOV.U32 R8, RZ, RZ, R7 ;  /* 0x000000ffff087224 */ /* 0x000fc800078e0007 */
[----:B------:R-:W-:-:S08]  /*3f00*/  IMAD.WIDE.U32.X R8, R13, R11, R8, P0 ;  /* 0x0000000b0d087225 */ /* 0x000fd000000e0408 */
.L_x_103:
[----:B------:R-:W3:Y:S01]  /*3f10*/  LDC.64 R30, c[0x0][0x640] ;  /* 0x00019000ff1e7b82 */ /* 0x000ee20000000a00 */
[-CC-:B0-----:R-:W-:Y:S01]  /*3f20*/  SHF.R.U64 R61, R8, R0.reuse, R9.reuse ;  /* 0x00000000083d7219 */ /* 0x181fe20000001209 */
[----:B--2---:R-:W-:Y:S01]  /*3f30*/  IMAD.MOV R20, RZ, RZ, -R20 ;  /* 0x000000ffff147224 */ /* 0x004fe200078e0a14 */
[----:B------:R-:W-:Y:S01]  /*3f40*/  SHF.R.U32.HI R0, RZ, R0, R9 ;  /* 0x00000000ff007219 */ /* 0x000fe20000011609 */
[----:B------:R-:W-:Y:S01]  /*3f50*/  ULDC UR4, c[0x0][0x154] ;  /* 0x0000550000047ab9 */ /* 0x000fe20000000800 */
[----:B-1----:R-:W-:Y:S01]  /*3f60*/  IADD3 R3, P0, RZ, -R61, RZ ;  /* 0x8000003dff037210 */ /* 0x002fe20007f1e0ff */
[----:B------:R-:W-:Y:S02]  /*3f70*/  IMAD R26, R21, R20, R12 ;  /* 0x00000014151a7224 */ /* 0x000fe400078e020c */
[----:B------:R-:W0:Y:S01]  /*3f80*/  LDC R6, c[0x0][0x618] ;  /* 0x00018600ff067b82 */ /* 0x000e220000000800 */
[----:B------:R-:W-:Y:S02]  /*3f90*/  IMAD.MOV.U32 R7, RZ, RZ, 0x1 ;  /* 0x00000001ff077424 */ /* 0x000fe400078e00ff */
[----:B----4-:R-:W-:-:S04]  /*3fa0*/  IMAD.X R5, RZ, RZ, ~R0, P0 ;  /* 0x000000ffff057224 */ /* 0x010fc800000e0e00 */
[-C--:B------:R-:W-:Y:S01]  /*3fb0*/  IMAD R0, R5, R14.reuse, RZ ;  /* 0x0000000e05007224 */ /* 0x080fe200078e02ff */
[----:B------:R-:W1:Y:S01]  /*3fc0*/  LDC R8, c[0x0][0x608] ;  /* 0x00018200ff087b82 */ /* 0x000e620000000800 */
[----:B------:R-:W-:-:S04]  /*3fd0*/  IMAD.WIDE.U32 R4, R3, R14, R16 ;  /* 0x0000000e03047225 */ /* 0x000fc800078e0010 */
[----:B------:R-:W-:Y:S01]  /*3fe0*/  IMAD R3, R3, R15, R0 ;  /* 0x0000000f03037224 */ /* 0x000fe200078e0200 */
[----:B------:R-:W-:Y:S02]  /*3ff0*/  I2FP.F32.U32 R0, R24 ;  /* 0x0000001800007245 */ /* 0x000fe40000201000 */
[----:B------:R-:W2:Y:S01]  /*4000*/  LDC R28, c[0x0][0x658] ;  /* 0x00019600ff1c7b82 */ /* 0x000ea20000000800 */
[----:B------:R-:W-:Y:S01]  /*4010*/  IMAD.IADD R3, R5, 0x1, R3 ;  /* 0x0000000105037824 */ /* 0x000fe200078e0203 */
[----:B---3--:R-:W-:Y:S01]  /*4020*/  ISETP.NE.U32.AND P0, PT, R30, RZ, PT ;  /* 0x000000ff1e00720c */ /* 0x008fe20003f05070 */
[----:B------:R-:W-:Y:S01]  /*4030*/  FMUL R0, R0, UR4 ;  /* 0x0000000400007c20 */ /* 0x000fe20008400000 */
[----:B------:R-:W-:Y:S02]  /*4040*/  IMAD.MOV.U32 R5, RZ, RZ, -0x1 ;  /* 0xffffffffff057424 */ /* 0x000fe400078e00ff */
[----:B------:R-:W-:Y:S01]  /*4050*/  ISETP.NE.AND.EX P0, PT, R31, RZ, PT, P0 ;  /* 0x000000ff1f00720c */ /* 0x000fe20003f05300 */
[----:B------:R3:W4:Y:S01]  /*4060*/  F2I.U32.TRUNC.NTZ R13, R0 ;  /* 0x00000000000d7305 */ /* 0x000722000020f000 */
[----:B------:R-:W3:Y:S01]  /*4070*/  LDC R15, c[0x0][0x148] ;  /* 0x00005200ff0f7b82 */ /* 0x000ee20000000800 */
[----:B0-----:R-:W-:-:S02]  /*4080*/  SHF.R.U64 R12, R4, R6, R3 ;  /* 0x00000006040c7219 */ /* 0x001fc40000001203 */
[----:B------:R-:W-:-:S05]  /*4090*/  SHF.R.U32.HI R3, RZ, R6, R3 ;  /* 0x00000006ff037219 */ /* 0x000fca0000011603 */
[----:B------:R-:W0:Y:S01]  /*40a0*/  LDC R20, c[0x0][0x600] ;  /* 0x00018000ff147b82 */ /* 0x000e220000000800 */
[-CC-:B-1----:R-:W-:Y:S02]  /*40b0*/  SHF.R.U64 R10, R12, R8.reuse, R3.reuse ;  /* 0x000000080c0a7219 */ /* 0x182fe40000001203 */
[----:B------:R-:W-:-:S05]  /*40c0*/  SHF.R.U32.HI R3, RZ, R8, R3 ;  /* 0x00000008ff037219 */ /* 0x000fca0000011603 */
[----:B------:R-:W1:Y:S01]  /*40d0*/  LDC R21, c[0x0][0x648] ;  /* 0x00019200ff157b82 */ /* 0x000e620000000800 */
[-C--:B--2---:R-:W-:Y:S02]  /*40e0*/  SHF.L.U32 R4, R5, R28.reuse, RZ ;  /* 0x0000001c05047219 */ /* 0x084fe400000006ff */
[-CC-:B------:R-:W-:Y:S02]  /*40f0*/  SHF.R.U64 R14, R10, R28.reuse, R3.reuse ;  /* 0x0000001c0a0e7219 */ /* 0x180fe40000001203 */
[----:B------:R-:W-:Y:S02]  /*4100*/  SHF.R.U32.HI R5, RZ, R28, R3 ;  /* 0x0000001cff057219 */ /* 0x000fe40000011603 */
[----:B------:R-:W-:Y:S01]  /*4110*/  LOP3.LUT R59, RZ, R4, RZ, 0x33, !PT ;  /* 0x00000004ff3b7212 */ /* 0x000fe200078e33ff */
[----:B------:R-:W2:Y:S01]  /*4120*/  LDC R25, c[0x0][0x638] ;  /* 0x00018e00ff197b82 */ /* 0x000ea20000000800 */
[----:B------:R-:W-:Y:S01]  /*4130*/  SHF.L.U32 R28, R7, R28, RZ ;  /* 0x0000001c071c7219 */ /* 0x000fe200000006ff */
[----:B------:R-:W-:-:S06]  /*4140*/  IMAD.MOV.U32 R4, RZ, RZ, R14 ;  /* 0x000000ffff047224 */ /* 0x000fcc00078e000e */
[----:B------:R-:W0:Y:S01]  /*4150*/  LDC R27, c[0x0][0x610] ;  /* 0x00018400ff1b7b82 */ /* 0x000e220000000800 */
[----:B----4-:R-:W-:Y:S05]  /*4160*/  @!P0 BRA `(.L_x_104) ;  /* 0x0000000000288947 */ /* 0x010fea0003800000 */
        /* <DEDUP_REMOVED lines=10> */
.L_x_104:
[----:B------:R-:W-:Y:S01]  /*4210*/  ISETP.NE.AND P0, PT, R2, 0x1, PT ;  /* 0x000000010200780c */ /* 0x000fe20003f05270 */
[----:B------:R-:W-:Y:S01]  /*4220*/  IMAD.MOV R13, RZ, RZ, -R13 ;  /* 0x000000ffff0d7224 */ /* 0x000fe200078e0a0d */
[----:B-1-3--:R-:W-:Y:S01]  /*4230*/  SHF.R.U64 R0, R4, R21, R5 ;  /* 0x0000001504007219 */ /* 0x00afe20000001205 */
[----:B0-----:R-:W-:Y:S01]  /*4240*/  VIADD R5, R20, 0xffffffff ;  /* 0xffffffff14057836 */ /* 0x001fe20000000000 */
[----:B------:R-:W-:-:S03]  /*4250*/  LOP3.LUT R59, R10, R59, RZ, 0xc0, !PT ;  /* 0x0000003b0a3b7212 */ /* 0x000fc600078ec0ff */
[----:B------:R-:W-:Y:S01]  /*4260*/  IMAD.MOV R3, RZ, RZ, -R0 ;  /* 0x000000ffff037224 */ /* 0x000fe200078e0a00 */
[----:B------:R-:W-:Y:S01]  /*4270*/  LOP3.LUT R5, R12, R5, RZ, 0xc0, !PT ;  /* 0x000000050c057212 */ /* 0x000fe200078ec0ff */
[----:B------:R-:W-:Y:S02]  /*4280*/  IMAD R59, R28, R0, R59 ;  /* 0x000000001c3b7224 */ /* 0x000fe400078e023b */
[----:B--2---:R-:W-:Y:S02]  /*4290*/  IMAD R0, R3, R25, R14 ;  /* 0x0000001903007224 */ /* 0x004fe400078e020e */
[----:B------:R-:W-:Y:S02]  /*42a0*/  @P0 IMAD R26, R15, R13, R24 ;  /* 0x0000000d0f1a0224 */ /* 0x000fe400078e0218 */
[----:B------:R-:W-:Y:S02]  /*42b0*/  IMAD R4, R0, R20, R5 ;  /* 0x0000001400047224 */ /* 0x000fe400078e0205 */
[----:B------:R-:W-:-:S02]  /*42c0*/  IMAD R59, R59, R27, R26 ;  /* 0x0000001b3b3b7224 */ /* 0x000fc400078e021a */
[----:B------:R-:W-:-:S03]  /*42d0*/  IMAD.MOV.U32 R3, RZ, RZ, 0x1 ;  /* 0x00000001ff037424 */ /* 0x000fc600078e00ff */
[----:B------:R-:W-:Y:S02]  /*42e0*/  SEL R60, R4, R59, !P0 ;  /* 0x0000003b043c7207 */ /* 0x000fe40004000000 */
[----:B------:R-:W-:Y:S02]  /*42f0*/  PRMT R0, R3, 0x7610, R0 ;  /* 0x0000761003007816 */ /* 0x000fe40000000000 */
[----:B------:R-:W-:-:S07]  /*4300*/  SEL R59, R59, R4, !P0 ;  /* 0x000000043b3b7207 */ /* 0x000fce0004000000 */
.L_x_102:
[----:B------:R-:W-:-:S13]  /*4310*/  LOP3.LUT P0, RZ, R0, 0xff, RZ, 0xc0, !PT ;  /* 0x000000ff00ff7812 */ /* 0x000fda000780c0ff */
[----:B------:R-:W-:Y:S05]  /*4320*/  @P0 BRA `(.L_x_105) ;  /* 0xffffffd000280947 */ /* 0x000fea000383ffff */
[----:B------:R-:W-:Y:S05]  /*4330*/  EXIT ;  /* 0x000000000000794d */ /* 0x000fea0003800000 */
.L_x_8:
[----:B0-----:R-:W-:Y:S01]  /*4340*/  ULDC.64 UR4, c[0x0][0x650] ;  /* 0x0001940000047ab9 */ /* 0x001fe20000000a00 */
        /* <DEDUP_REMOVED lines=25> */
.L_x_107:
[----:B------:R-:W0:Y:S01]  /*44e0*/  LDC.64 R28, c[0x0][0x640] ;  /* 0x00019000ff1c7b82 */ /* 0x000e220000000a00 */
[-CC-:B------:R-:W-:Y:S01]  /*44f0*/  SHF.R.U64 R22, R12, R6.reuse, R13.reuse ;  /* 0x000000060c167219 */ /* 0x180fe2000000120d */
[----:B------:R-:W-:Y:S01]  /*4500*/  IMAD.MOV.U32 R30, RZ, RZ, 0x1 ;  /* 0x00000001ff1e7424 */ /* 0x000fe200078e00ff */
[----:B------:R-:W-:Y:S02]  /*4510*/  SHF.R.U32.HI R6, RZ, R6, R13 ;  /* 0x00000006ff067219 */ /* 0x000fe4000001160d */
        /* <DEDUP_REMOVED lines=8> */
[----:B------:R-:W-:Y:S01]  /*45a0*/  IMAD.IADD R9, R9, 0x1, R11 ;  /* 0x0000000109097824 */ /* 0x000fe200078e020b */
[----:B0-----:R-:W-:-:S04]  /*45b0*/  ISETP.NE.U32.AND P0, PT, R28, RZ, PT ;  /* 0x000000ff1c00720c */ /* 0x001fc80003f05070 */
[----:B------:R-:W-:Y:S02]  /*45c0*/  ISETP.NE.AND.EX P0, PT, R29, RZ, PT, P0 ;  /* 0x000000ff1d00720c */ /* 0x000fe40003f05300 */
[----:B------:R-:W0:Y:S01]  /*45d0*/  LDC R20, c[0x0][0x600] ;  /* 0x00018000ff147b82 */ /* 0x000e220000000800 */
[-CC-:B-1----:R-:W-:Y:S01]  /*45e0*/  SHF.R.U64 R14, R8, R10.reuse, R9.reuse ;  /* 0x0000000a080e7219 */ /* 0x182fe20000001209 */
[----:B------:R-:W-:Y:S01]  /*45f0*/  IMAD.MOV.U32 R8, RZ, RZ, -0x1 ;  /* 0xffffffffff087424 */ /* 0x000fe200078e00ff */
[----:B------:R-:W-:-:S05]  /*4600*/  SHF.R.U32.HI R9, RZ, R10, R9 ;  /* 0x0000000aff097219 */ /* 0x000fca0000011609 */
[----:B------:R-:W1:Y:S01]  /*4610*/  LDC R24, c[0x0][0x648] ;  /* 0x00019200ff187b82 */ /* 0x000e620000000800 */
[-CC-:B--2---:R-:W-:Y:S02]  /*4620*/  SHF.R.U64 R23, R14, R12.reuse, R9.reuse ;  /* 0x0000000c0e177219 */ /* 0x184fe40000001209 */
[----:B------:R-:W-:-:S05]  /*4630*/  SHF.R.U32.HI R6, RZ, R12, R9 ;  /* 0x0000000cff067219 */ /* 0x000fca0000011609 */
[----:B------:R-:W2:Y:S01]  /*4640*/  LDC R26, c[0x0][0x638] ;  /* 0x00018e00ff1a7b82 */ /* 0x000ea20000000800 */
[-C--:B---3--:R-:W-:Y:S02]  /*4650*/  SHF.L.U32 R8, R8, R27.reuse, RZ ;  /* 0x0000001b08087219 */ /* 0x088fe400000006ff */
[-CC-:B------:R-:W-:Y:S02]  /*4660*/  SHF.R.U64 R25, R23, R27.reuse, R6.reuse ;  /* 0x0000001b17197219 */ /* 0x180fe40000001206 */
[----:B------:R-:W-:Y:S02]  /*4670*/  LOP3.LUT R32, RZ, R8, RZ, 0x33, !PT ;  /* 0x00000008ff207212 */ /* 0x000fe400078e33ff */
[----:B------:R-:W-:Y:S01]  /*4680*/  SHF.R.U32.HI R9, RZ, R27, R6 ;  /* 0x0000001bff097219 */ /* 0x000fe20000011606 */
[----:B------:R-:W3:Y:S01]  /*4690*/  LDC R31, c[0x0][0x610] ;  /* 0x00018400ff1f7b82 */ /* 0x000ee20000000800 */
[----:B------:R-:W-:Y:S01]  /*46a0*/  IMAD.MOV.U32 R8, RZ, RZ, R25 ;  /* 0x000000ffff087224 */ /* 0x000fe200078e0019 */
[----:B------:R-:W-:Y:S06]  /*46b0*/  @!P0 BRA `(.L_x_108) ;  /* 0x0000000000288947 */ /* 0x000fec0003800000 */
        /* <DEDUP_REMOVED lines=10> */
.L_x_108:
[----:B------:R-:W-:Y:S01]  /*4760*/  ISETP.NE.AND P0, PT, R2, 0x1, PT ;  /* 0x000000010200780c */ /* 0x000fe20003f05270 */
[----:B------:R-:W-:Y:S01]  /*4770*/  IMAD.MOV.U32 R13, RZ, RZ, R22 ;  /* 0x000000ffff0d7224 */ /* 0x000fe200078e0016 */
[----:B-1----:R-:W-:Y:S01]  /*4780*/  SHF.R.U64 R6, R8, R24, R9 ;  /* 0x0000001808067219 */ /* 0x002fe20000001209 */
[----:B0-----:R-:W-:Y:S01]  /*4790*/  VIADD R9, R20, 0xffffffff ;  /* 0xffffffff14097836 */ /* 0x001fe20000000000 */
[----:B------:R-:W-:Y:S02]  /*47a0*/  SHF.L.U32 R30, R30, R27, RZ ;  /* 0x0000001b1e1e7219 */ /* 0x000fe400000006ff */
[----:B------:R-:W-:Y:S01]  /*47b0*/  LOP3.LUT R5, R23, R32, RZ, 0xc0, !PT ;  /* 0x0000002017057212 */ /* 0x000fe200078ec0ff */
[----:B------:R-:W-:-:S04]  /*47c0*/  IMAD.MOV R8, RZ, RZ, -R6 ;  /* 0x000000ffff087224 */ /* 0x000fc800078e0a06 */
[----:B------:R-:W-:Y:S01]  /*47d0*/  IMAD R6, R30, R6, R5 ;  /* 0x000000061e067224 */ /* 0x000fe200078e0205 */
[----:B------:R-:W-:Y:S01]  /*47e0*/  LOP3.LUT R5, R14, R9, RZ, 0xc0, !PT ;  /* 0x000000090e057212 */ /* 0x000fe200078ec0ff */
[----:B------:R-:W-:Y:S02]  /*47f0*/  @P0 IMAD R3, R7, R21, R4 ;  /* 0x0000001507030224 */ /* 0x000fe400078e0204 */
[----:B--2---:R-:W-:Y:S02]  /*4800*/  IMAD R4, R8, R26, R25 ;  /* 0x0000001a08047224 */ /* 0x004fe400078e0219 */
[----:B---3--:R-:W-:Y:S02]  /*4810*/  IMAD R3, R6, R31, R3 ;  /* 0x0000001f06037224 */ /* 0x008fe400078e0203 */
[----:B------:R-:W-:Y:S02]  /*4820*/  IMAD R4, R4, R20, R5 ;  /* 0x0000001404047224 */ /* 0x000fe400078e0205 */
[----:B------:R-:W-:-:S03]  /*4830*/  IMAD.MOV.U32 R6, RZ, RZ, 0x1 ;  /* 0x00000001ff067424 */ /* 0x000fc600078e00ff */
[----:B------:R-:W-:Y:S02]  /*4840*/  SEL R20, R4, R3, !P0 ;  /* 0x0000000304147207 */ /* 0x000fe40004000000 */
[----:B------:R-:W-:-:S07]  /*4850*/  SEL R11, R3, R4, !P0 ;  /* 0x00000004030b7207 */ /* 0x000fce0004000000 */
.L_x_106:
[----:B------:R-:W-:-:S08]  /*4860*/  NOP ;  /* 0x0000000000007918 */ /* 0x000fd00000000000 */
[----:B------:R-:W0:-:S00]  /*4870*/  USETMAXREG.DEALLOC.CTAPOOL 0x28 ;  /* 0x00000028000079c8 */ /* 0x000e0000080e0500 */
[----:B0-----:R-:W-:-:S13]  /*4880*/  ISETP.NE.AND P0, PT, R0, RZ, PT ;  /* 0x000000ff0000720c */ /* 0x001fda0003f05270 */
[----:B------:R-:W-:Y:S05]  /*4890*/  @P0 EXIT ;  /* 0x000000000000094d */ /* 0x000fea0003800000 */
[----:B------:R-:W-:Y:S01]  /*48a0*/  LOP3.LUT P0, RZ, R6, 0xff, RZ, 0xc0, !PT ;  /* 0x000000ff06ff7812 */ /* 0x000fe2000780c0ff */
[----:B------:R-:W-:Y:S02]  /*48b0*/  IMAD.MOV.U32 R0, RZ, RZ, 0x1 ;  /* 0x00000001ff007424 */ /* 0x000fe400078e00ff */
[----:B------:R-:W-:-:S10]  /*48c0*/  IMAD.MOV.U32 R12, RZ, RZ, RZ ;  /* 0x000000ffff0c7224 */ /* 0x000fd400078e00ff */
[----:B------:R-:W-:Y:S05]  /*48d0*/  @!P0 BRA `(.L_x_109) ;  /* 0x0000000c00788947 */ /* 0x000fea0003800000 */
[----:B------:R-:W0:Y:S01]  /*48e0*/  LDC R0, c[0x0][0x28c] ;  /* 0x0000a300ff007b82 */ /* 0x000e220000000800 */
[----:B------:R-:W-:Y:S01]  /*48f0*/  ULDC UR5, c[0x0][0x658] ;  /* 0x0001960000057ab9 */ /* 0x000fe20000000800 */
[----:B------:R-:W-:Y:S01]  /*4900*/  UMOV UR11, 0xffffffff ;  /* 0xffffffff000b7882 */ /* 0x000fe20000000000 */
[----:B------:R-:W-:Y:S01]  /*4910*/  UMOV UR15, 0x1 ;  /* 0x00000001000f7882 */ /* 0x000fe20000000000 */
[----:B------:R-:W-:Y:S01]  /*4920*/  USHF.L.U32 UR11, UR11, UR5, URZ ;  /* 0x000000050b0b7299 */ /* 0x000fe2000800063f */
[----:B------:R-:W-:Y:S01]  /*4930*/  BSSY B0, `(.L_x_109) ;  /* 0x00000d8000007945 */ /* 0x000fe20003800000 */
[----:B------:R-:W-:Y:S01]  /*4940*/  ULDC UR9, c[0x0][0xc] ;  /* 0x0000030000097ab9 */ /* 0x000fe20000000800 */
[----:B------:R-:W-:Y:S01]  /*4950*/  ULDC UR12, c[0x0][0x10] ;  /* 0x00000400000c7ab9 */ /* 0x000fe20000000800 */
[----:B------:R-:W1:Y:S01]  /*4960*/  S2UR UR8, SR_CgaCtaId ;  /* 0x00000000000879c3 */ /* 0x000e620000008800 */
[----:B------:R-:W-:Y:S01]  /*4970*/  USHF.L.U32 UR5, UR15, UR5, URZ ;  /* 0x000000050f057299 */ /* 0x000fe2000800063f */
[----:B------:R-:W-:Y:S01]  /*4980*/  IMAD.MOV.U32 R10, RZ, RZ, 0x1 ;  /* 0x00000001ff0a7424 */ /* 0x000fe200078e00ff */
[----:B------:R-:W-:Y:S01]  /*4990*/  LOP3.LUT R9, R19, 0x2, RZ, 0xfc, !PT ;  /* 0x0000000213097812 */ /* 0x000fe200078efcff */
[----:B------:R-:W-:Y:S01]  /*49a0*/  IMAD.MOV.U32 R12, RZ, RZ, RZ ;  /* 0x000000ffff0c7224 */ /* 0x000fe200078e00ff */
[----:B------:R-:W-:Y:S01]  /*49b0*/  ULDC UR4, c[0x0][0x600] ;  /* 0x0001800000047ab9 */ /* 0x000fe20000000800 */
[----:B------:R-:W-:Y:S01]  /*49c0*/  UMOV UR20, 0x55 ;  /* 0x0000005500147882 */ /* 0x000fe20000000000 */
[----:B------:R-:W-:Y:S01]  /*49d0*/  UIADD3 UR4, UR4, -0x1, URZ ;  /* 0xffffffff04047890 */ /* 0x000fe2000fffe03f */
[----:B------:R-:W-:Y:S01]  /*49e0*/  ULDC.64 UR28, c[0x0][0x198] ;  /* 0x00006600001c7ab9 */ /* 0x000fe20000000a00 */
[----:B0-----:R-:W-:-:S05]  /*49f0*/  VIADD R0, R0, 0x3f ;  /* 0x0000003f00007836 */ /* 0x001fca0000000000 */
[----:B------:R-:W-:Y:S01]  /*4a00*/  SHF.R.S32.HI R3, RZ, 0x1f, R0 ;  /* 0x0000001fff037819 */ /* 0x000fe20000011400 */
[----:B-1----:R-:W-:-:S03]  /*4a10*/  ULOP3.LUT UR10, UR8, 0x1, URZ, 0xc0, !UPT ;  /* 0x00000001080a7892 */ /* 0x002fc6000f8ec03f */
[----:B------:R-:W-:Y:S01]  /*4a20*/  LEA.HI R3, R3, R0, RZ, 0x6 ;  /* 0x0000000003037211 */ /* 0x000fe200078f30ff */
[----:B------:R-:W-:Y:S01]  /*4a30*/  USHF.L.U32 UR7, UR8, 0xb, URZ ;  /* 0x0000000b08077899 */ /* 0x000fe2000800063f */
[----:B------:R-:W-:Y:S01]  /*4a40*/  IMAD.MOV.U32 R0, RZ, RZ, 0x1 ;  /* 0x00000001ff007424 */ /* 0x000fe200078e00ff */
[----:B------:R-:W-:Y:S01]  /*4a50*/  USHF.R.U32.HI UR27, URZ, 0x1, UR8 ;  /* 0x000000013f1b7899 */ /* 0x000fe20008011608 */
[----:B------:R-:W-:Y:S01]  /*4a60*/  SHF.R.S32.HI R3, RZ, 0x6, R3 ;  /* 0x00000006ff037819 */ /* 0x000fe20000011403 */
[----:B------:R-:W-:Y:S02]  /*4a70*/  USHF.L.U32 UR6, UR8, 0x5, URZ ;  /* 0x0000000508067899 */ /* 0x000fe4000800063f */
[----:B------:R-:W-:Y:S02]  /*4a80*/  ULOP3.LUT UR8, UR8, 0xfffffffe, URZ, 0xc0, !UPT ;  /* 0xfffffffe08087892 */ /* 0x000fe4000f8ec03f */
[----:B------:R-:W-:Y:S01]  /*4a90*/  UISETP.GT.U32.AND UP0, UPT, UR10, 0xffff, UPT ;  /* 0x0000ffff0a00788c */ /* 0x000fe2000bf04070 */
[----:B------:R-:W-:Y:S01]  /*4aa0*/  VIADD R8, R3, 0x1 ;  /* 0x0000000103087836 */ /* 0x000fe20000000000 */
[----:B------:R-:W-:-:S02]  /*4ab0*/  ULOP3.LUT UR13, UR7, 0x800, URZ, 0xc0, !UPT ;  /* 0x00000800070d7892 */ /* 0x000fc4000f8ec03f */
[----:B------:R-:W-:Y:S02]  /*4ac0*/  ULOP3.LUT UR7, URZ, UR11, URZ, 0x33, !UPT ;  /* 0x0000000b3f077292 */ /* 0x000fe4000f8e333f */
[----:B------:R-:W-:Y:S02]  /*4ad0*/  USHF.L.U32 UR14, UR15, UR8, URZ ;  /* 0x000000080f0e7299 */ /* 0x000fe4000800063f */
[----:B------:R-:W-:Y:S02]  /*4ae0*/  ULOP3.LUT UR11, UR8, 0x1, URZ, 0xfc, !UPT ;  /* 0x00000001080b7892 */ /* 0x000fe4000f8efc3f */
[----:B------:R-:W-:Y:S02]  /*4af0*/  UIMAD.WIDE.U32 UR8, UR9, UR12, URZ ;  /* 0x0000000c090872a5 */ /* 0x000fe4000f8e003f */
[----:B------:R-:W-:Y:S01]  /*4b00*/  USEL UR10, UR10, 0xffff, !UP0 ;  /* 0x0000ffff0a0a7887 */ /* 0x000fe2000c000000 */
[----:B------:R-:W-:Y:S01]  /*4b10*/  ULDC UR12, c[0x0][0x14] ;  /* 0x00000500000c7ab9 */ /* 0x000fe20000000800 */
[----:B------:R-:W-:-:S02]  /*4b20*/  USHF.L.U32 UR11, UR15, UR11, URZ ;  /* 0x0000000b0f0b7299 */ /* 0x000fc4000800063f */
[----:B------:R-:W-:Y:S02]  /*4b30*/  UIMAD.WIDE.U32 UR24, UR8, UR12, URZ ;  /* 0x0000000c081872a5 */ /* 0x000fe4000f8e003f */
[----:B------:R-:W-:Y:S02]  /*4b40*/  UIMAD UR15, UR9, UR12, URZ ;  /* 0x0000000c090f72a4 */ /* 0x000fe4000f8e023f */
[----:B------:R-:W-:Y:S02]  /*4b50*/  ULOP3.LUT UR10, UR10, 0xffff, URZ, 0xc0, !UPT ;  /* 0x0000ffff0a0a7892 */ /* 0x000fe4000f8ec03f */
[----:B------:R-:W-:Y:S02]  /*4b60*/  ULEA UR30, UR27, 0x200, 0xb ;  /* 0x000002001b1e7891 */ /* 0x000fe4000f8e583f */
[----:B------:R-:W-:Y:S02]  /*4b70*/  ULOP3.LUT UR6, UR6, 0x20, URZ, 0xc0, !UPT ;  /* 0x0000002006067892 */ /* 0x000fe4000f8ec03f */
[----:B------:R-:W-:-:S02]  /*4b80*/  ULOP3.LUT UR13, UR13, 0x24200, URZ, 0xfc, !UPT ;  /* 0x000242000d0d7892 */ /* 0x000fc4000f8efc3f */
[----:B------:R-:W-:Y:S02]  /*4b90*/  ULOP3.LUT UR14, UR14, UR11, URZ, 0xfc, !UPT ;  /* 0x0000000b0e0e7292 */ /* 0x000fe4000f8efc3f */
[----:B------:R-:W-:Y:S02]  /*4ba0*/  UIADD3 UR15, UR25, UR15, URZ ;  /* 0x0000000f190f7290 */ /* 0x000fe4000fffe03f */
[----:B------:R-:W-:-:S12]  /*4bb0*/  USHF.L.U32 UR20, UR20, UR10, URZ ;  /* 0x0000000a14147299 */ /* 0x000fd8000800063f */
.L_x_120:
[----:B------:R-:W-:-:S03]  /*4bc0*/  UMOV UR8, 0xffffffff ;  /* 0xffffffff00087882 */ /* 0x000fc60000000000 */
[----:B------:R-:W-:Y:S05]  /*4bd0*/  BRA.DIV UR8, `(.L_x_110) ;  /* 0x0000001608987947 */ /* 0x000fea000b800000 */
[----:B------:R-:W-:-:S13]  /*4be0*/  ELECT P6, URZ, PT ;  /* 0x00000000003f782f */ /* 0x000fda00038c0000 */
.L_x_145:
[----:B------:R-:W0:Y:S01]  /*4bf0*/  LDC R4, c[0x0][0x28c] ;  /* 0x0000a300ff047b82 */ /* 0x000e220000000800 */
[----:B------:R-:W-:Y:S01]  /*4c00*/  BSSY B1, `(.L_x_111) ;  /* 0x0000039000017945 */ /* 0x000fe20003800000 */
[----:B0-----:R-:W-:-:S13]  /*4c10*/  ISETP.LT.OR P6, PT, R4, 0x1, !P6 ;  /* 0x000000010400780c */ /* 0x001fda00077c1670 */
[----:B------:R-:W-:Y:S05]  /*4c20*/  @P6 BRA `(.L_x_112) ;  /* 0x0000000000d86947 */ /* 0x000fea0003800000 */
[----:B------:R-:W-:Y:S01]  /*4c30*/  LEA R11, R11, UR27, 0x2 ;  /* 0x0000001b0b0b7c11 */ /* 0x000fe2000f8e10ff */
[----:B------:R-:W-:Y:S01]  /*4c40*/  IMAD.MOV.U32 R22, RZ, RZ, RZ ;  /* 0x000000ffff167224 */ /* 0x000fe200078e00ff */
[----:B------:R-:W-:Y:S01]  /*4c50*/  LEA R20, R20, UR6, 0x6 ;  /* 0x0000000614147c11 */ /* 0x000fe2000f8e30ff */
[----:B------:R-:W-:Y:S02]  /*4c60*/  IMAD.MOV.U32 R4, RZ, RZ, R8 ;  /* 0x000000ffff047224 */ /* 0x000fe400078e0008 */
[----:B------:R-:W-:Y:S02]  /*4c70*/  IMAD.MOV.U32 R5, RZ, RZ, R0 ;  /* 0x000000ffff057224 */ /* 0x000fe400078e0000 */
[----:B------:R-:W-:Y:S02]  /*4c80*/  IMAD.MOV.U32 R6, RZ, RZ, R12 ;  /* 0x000000ffff067224 */ /* 0x000fe400078e000c */
[----:B------:R-:W-:-:S07]  /*4c90*/  IMAD.SHL.U32 R15, R11, 0x20, RZ ;  /* 0x000000200b0f7824 */ /* 0x000fce00078e00ff */
.L_x_115:
[----:B------:R-:W0:Y:S01]  /*4ca0*/  S2R R14, SR_CgaCtaId ;  /* 0x00000000000e7919 */ /* 0x000e220000008800 */
[----:B------:R-:W-:Y:S02]  /*4cb0*/  MOV R7, 0x400 ;  /* 0x0000040000077802 */ /* 0x000fe40000000f00 */
[----:B------:R-:W-:-:S13]  /*4cc0*/  LOP3.LUT P1, RZ, R18, 0x7f, RZ, 0xc0, !PT ;  /* 0x0000007f12ff7812 */ /* 0x000fda000782c0ff */
[----:B------:R-:W1:Y:S01]  /*4cd0*/  @!P1 LDC R11, c[0x0][0x500] ;  /* 0x00014000ff0b9b82 */ /* 0x000e620000000800 */
[----:B0-----:R-:W-:Y:S02]  /*4ce0*/  LEA R21, R14, R7, 0x18 ;  /* 0x000000070e157211 */ /* 0x001fe400078ec0ff */
[----:B------:R-:W-:-:S03]  /*4cf0*/  SHF.L.U32 R7, R5, 0x1f, RZ ;  /* 0x0000001f05077819 */ /* 0x000fc600000006ff */
[----:B------:R-:W-:-:S04]  /*4d00*/  IMAD R14, R6, 0x8, R21 ;  /* 0x00000008060e7824 */ /* 0x000fc800078e0215 */
[----:B------:R-:W0:Y:S02]  /*4d10*/  SYNCS.PHASECHK.TRANS64.TRYWAIT P0, [R14+URZ+0x90], R7 ;  /* 0x000090070e0075a7 */ /* 0x000e24000800017f */
[----:B01----:R-:W-:Y:S05]  /*4d20*/  @!P0 BRA `(.L_x_113) ;  /* 0x0000001400648947 */ /* 0x003fea0003800000 */
.L_x_146:
[----:B0-----:R-:W-:Y:S01]  /*4d30*/  PRMT R7, R9, 0x9910, RZ ;  /* 0x0000991009077816 */ /* 0x001fe200000000ff */
[----:B------:R0:W-:Y:S03]  /*4d40*/  @!P1 SYNCS.ARRIVE.TRANS64 RZ, [R14+URZ], R11 ;  /* 0x0000000b0eff99a7 */ /* 0x0001e6000800003f */
[----:B------:R-:W-:-:S13]  /*4d50*/  ISETP.NE.AND P0, PT, R7, 0x2, PT ;  /* 0x000000020700780c */ /* 0x000fda0003f05270 */
[----:B0-----:R-:W-:Y:S05]  /*4d60*/  @P0 BRA `(.L_x_114) ;  /* 0x0000000000040947 */ /* 0x001fea0003800000 */
[----:B------:R-:W-:Y:S01]  /*4d70*/  BPT.TRAP 0x1 ;  /* 0x000000040000795c */ /* 0x000fe20000300000 */
.L_x_114:
[----:B------:R-:W-:Y:S01]  /*4d80*/  R2UR UR11, R6 ;  /* 0x00000000060b72ca */ /* 0x000fe200000e0000 */
[----:B------:R-:W-:Y:S01]  /*4d90*/  VIADD R4, R4, 0xffffffff ;  /* 0xffffffff04047836 */ /* 0x000fe20000000000 */
[----:B------:R-:W-:Y:S01]  /*4da0*/  R2UR UR22, R21 ;  /* 0x00000000151672ca */ /* 0x000fe200000e0000 */
[----:B------:R-:W-:Y:S01]  /*4db0*/  UIADD3 UR16, UP0, UR28, 0xf0, URZ ;  /* 0x000000f01c107890 */ /* 0x000fe2000ff1e03f */
[----:B------:R-:W-:Y:S01]  /*4dc0*/  R2UR UR23, R15 ;  /* 0x000000000f1772ca */ /* 0x000fe200000e0000 */
[----:B------:R-:W-:Y:S01]  /*4dd0*/  UIADD3 UR32, UP1, UR28, 0x1f0, URZ ;  /* 0x000001f01c207890 */ /* 0x000fe2000ff3e03f */
[----:B------:R-:W-:Y:S01]  /*4de0*/  R2UR UR9, R14 ;  /* 0x000000000e0972ca */ /* 0x000fe200000e0000 */
[----:B------:R-:W-:Y:S01]  /*4df0*/  UIADD3.X UR17, URZ, UR29, URZ, UP0, !UPT ;  /* 0x0000001d3f117290 */ /* 0x000fe200087fe43f */
[----:B------:R-:W-:Y:S01]  /*4e00*/  R2UR UR10, R22 ;  /* 0x00000000160a72ca */ /* 0x000fe200000e0000 */
[----:B------:R-:W-:Y:S01]  /*4e10*/  UPRMT UR21, URZ, 0x5410, UR20 ;  /* 0x000054103f157896 */ /* 0x000fe20008000014 */
[----:B------:R-:W-:Y:S01]  /*4e20*/  R2UR UR12, R13 ;  /* 0x000000000d0c72ca */ /* 0x000fe200000e0000 */
[----:B------:R-:W-:Y:S01]  /*4e30*/  VIADD R6, R6, 0x1 ;  /* 0x0000000106067836 */ /* 0x000fe20000000000 */
[----:B------:R-:W-:Y:S01]  /*4e40*/  R2UR UR26, R20 ;  /* 0x00000000141a72ca */ /* 0x000fe200000e0000 */
[----:B------:R-:W-:Y:S01]  /*4e50*/  ULEA UR8, UR11, UR30, 0xd ;  /* 0x0000001e0b087291 */ /* 0x000fe2000f8e683f */
[----:B------:R-:W-:Y:S01]  /*4e60*/  ISETP.GT.AND P1, PT, R4, 0x1, PT ;  /* 0x000000010400780c */ /* 0x000fe20003f24270 */
[----:B------:R-:W-:Y:S01]  /*4e70*/  ULEA UR11, UR11, UR13, 0xc ;  /* 0x0000000d0b0b7291 */ /* 0x000fe2000f8e603f */
[----:B------:R-:W-:Y:S01]  /*4e80*/  ISETP.NE.AND P0, PT, R6, 0x12, PT ;  /* 0x000000120600780c */ /* 0x000fe20003f05270 */
[----:B------:R-:W-:Y:S01]  /*4e90*/  UIADD3 UR8, UR22, UR8, URZ ;  /* 0x0000000816087290 */ /* 0x000fe2000fffe03f */
[----:B------:R-:W-:Y:S01]  /*4ea0*/  VIADD R22, R22, 0x40 ;  /* 0x0000004016167836 */ /* 0x000fe20000000000 */
[----:B------:R-:W-:Y:S01]  /*4eb0*/  UIADD3 UR22, UR22, UR11, URZ ;  /* 0x0000000b16167290 */ /* 0x000fe2000fffe03f */
[----:B------:R-:W-:Y:S01]  /*4ec0*/  SEL R14, RZ, 0x1, P0 ;  /* 0x00000001ff0e7807 */ /* 0x000fe20000000000 */
[----:B------:R-:W-:Y:S01]  /*4ed0*/  UPRMT UR31, URZ, 0x5410, UR14 ;  /* 0x000054103f1f7896 */ /* 0x000fe2000800000e */
[----:B------:R-:W-:Y:S01]  /*4ee0*/  SEL R6, R6, RZ, P0 ;  /* 0x000000ff06067207 */ /* 0x000fe20000000000 */
[----:B------:R-:W-:Y:S01]  /*4ef0*/  UIADD3.X UR33, URZ, UR29, URZ, UP1, !UPT ;  /* 0x0000001d3f217290 */ /* 0x000fe20008ffe43f */
[----:B------:R-:W-:Y:S01]  /*4f00*/  LOP3.LUT R5, R5, R14, RZ, 0x3c, !PT ;  /* 0x0000000e05057212 */ /* 0x000fe200078e3cff */
[----:B------:R-:W-:Y:S01]  /*4f10*/  UMOV UR18, 0x0 ;  /* 0x0000000000127882 */ /* 0x000fe20000000000 */
[----:B------:R-:W-:Y:S01]  /*4f20*/  UMOV UR19, 0x10000000 ;  /* 0x1000000000137882 */ /* 0x000fe20000000000 */
[----:B------:R-:W-:-:S02]  /*4f30*/  UMOV UR11, UR23 ;  /* 0x00000017000b7c82 */ /* 0x000fc40008000000 */
[----:B------:R0:W-:Y:S02]  /*4f40*/  UTMALDG.3D.MULTICAST [UR8], [UR16], UR21, desc[UR18] ;  /* 0x00001208100073b4 */ /* 0x0001e40008011815 */
[----:B0-----:R-:W-:Y:S01]  /*4f50*/  UMOV UR8, UR22 ;  /* 0x0000001600087c82 */ /* 0x001fe20008000000 */
[----:B------:R-:W-:Y:S02]  /*4f60*/  UMOV UR11, UR26 ;  /* 0x0000001a000b7c82 */ /* 0x000fe40008000000 */
[----:B------:R0:W-:Y:S02]  /*4f70*/  UTMALDG.3D.MULTICAST [UR8], [UR32], UR31, desc[UR18] ;  /* 0x00001208200073b4 */ /* 0x0001e4000801181f */
[----:B0-----:R-:W-:Y:S05]  /*4f80*/  @P1 BRA `(.L_x_115) ;  /* 0xfffffffc00441947 */ /* 0x001fea000383ffff */
.L_x_112:
[----:B------:R-:W-:Y:S05]  /*4f90*/  BSYNC B1 ;  /* 0x0000000000017941 */ /* 0x000fea0003800000 */
.L_x_111:
[----:B------:R-:W-:Y:S01]  /*4fa0*/  LOP3.LUT P1, RZ, R10, 0xff, RZ, 0xc0, !PT ;  /* 0x000000ff0aff7812 */ /* 0x000fe2000782c0ff */
[C---:B------:R-:W-:Y:S01]  /*4fb0*/  IMAD.IADD R12, R3.reuse, 0x1, R12 ;  /* 0x00000001030c7824 */ /* 0x040fe200078e020c */
[----:B------:R-:W-:Y:S01]  /*4fc0*/  ULDC.64 UR8, c[0x0][0x650] ;  /* 0x0001940000087ab9 */ /* 0x000fe20000000a00 */
[C---:B------:R-:W-:Y:S01]  /*4fd0*/  ISETP.GE.U32.AND P2, PT, R3.reuse, 0x12, PT ;  /* 0x000000120300780c */ /* 0x040fe20003f46070 */
[----:B------:R-:W-:Y:S01]  /*4fe0*/  BSSY B1, `(.L_x_116) ;  /* 0x000006a000017945 */ /* 0x000fe20003800000 */
[----:B------:R-:W-:Y:S01]  /*4ff0*/  IMAD.MOV.U32 R11, RZ, RZ, -0x1 ;  /* 0xffffffffff0b7424 */ /* 0x000fe200078e00ff */
[----:B------:R-:W-:Y:S01]  /*5000*/  ISETP.GT.U32.AND P0, PT, R12, 0x11, PT ;  /* 0x000000110c00780c */ /* 0x000fe20003f04070 */
[----:B------:R-:W-:Y:S01]  /*5010*/  IMAD.MOV.U32 R20, RZ, RZ, -0x1 ;  /* 0xffffffffff147424 */ /* 0x000fe200078e00ff */
[----:B------:R-:W-:Y:S01]  /*5020*/  PRMT R10, RZ, 0x7610, R10 ;  /* 0x00007610ff0a7816 */ /* 0x000fe2000000000a */
[----:B------:R-:W-:Y:S01]  /*5030*/  IMAD.MOV.U32 R13, RZ, RZ, -0x1 ;  /* 0xffffffffff0d7424 */ /* 0x000fe200078e00ff */
[----:B------:R-:W-:-:S03]  /*5040*/  ISETP.LT.U32.AND P0, PT, R3, 0x12, P0 ;  /* 0x000000120300780c */ /* 0x000fc60000701070 */
[----:B------:R-:W0:Y:S01]  /*5050*/  @P1 S2R R5, SR_CgaCtaId ;  /* 0x0000000000051919 */ /* 0x000e220000008800 */
[----:B------:R-:W-:-:S04]  /*5060*/  @P1 MOV R4, 0x400 ;  /* 0x0000040000041802 */ /* 0x000fc80000000f00 */
[----:B0-----:R-:W-:Y:S01]  /*5070*/  @P1 LEA R6, R5, R4, 0x18 ;  /* 0x0000000405061211 */ /* 0x001fe200078ec0ff */
[----:B------:R-:W-:-:S03]  /*5080*/  IMAD.WIDE.U32 R4, R12, 0x38e38e39, RZ ;  /* 0x38e38e390c047825 */ /* 0x000fc600078e00ff */
[----:B------:R0:W-:Y:S01]  /*5090*/  @P1 SYNCS.ARRIVE.TRANS64.A1T0 RZ, [R6+URZ+0x138], RZ ;  /* 0x000138ff06ff19a7 */ /* 0x0001e2000810003f */
[----:B------:R-:W-:Y:S02]  /*50a0*/  IADD3 R16, P1, R16, UR24, RZ ;  /* 0x0000001810107c10 */ /* 0x000fe4000ff3e0ff */
[----:B------:R-:W-:Y:S02]  /*50b0*/  SHF.R.U32.HI R7, RZ, 0x2, R5 ;  /* 0x00000002ff077819 */ /* 0x000fe40000011605 */
[----:B------:R-:W-:Y:S02]  /*50c0*/  SEL R5, RZ, 0x1, !P0 ;  /* 0x00000001ff057807 */ /* 0x000fe40004000000 */
[----:B------:R-:W-:Y:S01]  /*50d0*/  IADD3.X R17, R17, UR15, RZ, P1, !PT ;  /* 0x0000000f11117c10 */ /* 0x000fe20008ffe4ff */
[----:B------:R-:W-:Y:S01]  /*50e0*/  IMAD R12, R7, -0x12, R12 ;  /* 0xffffffee070c7824 */ /* 0x000fe200078e020c */
[----:B------:R-:W-:Y:S02]  /*50f0*/  ISETP.GE.U32.AND P0, PT, R16, UR8, PT ;  /* 0x0000000810007c0c */ /* 0x000fe4000bf06070 */
[----:B------:R-:W-:-:S02]  /*5100*/  LOP3.LUT R0, R0, R5, RZ, 0x3c, !PT ;  /* 0x0000000500007212 */ /* 0x000fc400078e3cff */
[----:B------:R-:W-:Y:S02]  /*5110*/  ISETP.GE.U32.AND.EX P0, PT, R17, UR9, PT, P0 ;  /* 0x0000000911007c0c */ /* 0x000fe4000bf06100 */
[----:B------:R-:W-:Y:S02]  /*5120*/  @P2 LOP3.LUT R0, R0, 0x1, R7, 0x78, !PT ;  /* 0x0000000100002812 */ /* 0x000fe400078e7807 */
[----:B------:R-:W-:-:S09]  /*5130*/  PRMT R4, RZ, 0x7610, R4 ;  /* 0x00007610ff047816 */ /* 0x000fd20000000004 */
[----:B0-----:R-:W-:Y:S05]  /*5140*/  @P0 BRA `(.L_x_117) ;  /* 0x00000004004c0947 */ /* 0x001fea0003800000 */
[----:B------:R-:W0:Y:S01]  /*5150*/  S2R R14, SR_CTAID.X ;  /* 0x00000000000e7919 */ /* 0x000e220000002500 */
[----:B------:R-:W-:Y:S01]  /*5160*/  ULDC.64 UR8, c[0x0][0x628] ;  /* 0x00018a0000087ab9 */ /* 0x000fe20000000a00 */
[----:B------:R-:W1:Y:S01]  /*5170*/  LDC R15, c[0x0][0x144] ;  /* 0x00005100ff0f7b82 */ /* 0x000e620000000800 */
[----:B------:R-:W-:Y:S01]  /*5180*/  ISETP.NE.U32.AND P0, PT, RZ, UR8, PT ;  /* 0x00000008ff007c0c */ /* 0x000fe2000bf05070 */
[----:B------:R-:W2:Y:S01]  /*5190*/  S2R R11, SR_CTAID.Y ;  /* 0x00000000000b7919 */ /* 0x000ea20000002600 */
[----:B------:R-:W-:Y:S01]  /*51a0*/  ULDC UR10, c[0x0][0x150] ;  /* 0x00005400000a7ab9 */ /* 0x000fe20000000800 */
[----:B------:R-:W-:Y:S01]  /*51b0*/  ULDC UR11, c[0x0][0x630] ;  /* 0x00018c00000b7ab9 */ /* 0x000fe20000000800 */
[----:B------:R-:W-:Y:S01]  /*51c0*/  ISETP.NE.AND.EX P0, PT, RZ, UR9, PT, P0 ;  /* 0x00000009ff007c0c */ /* 0x000fe2000bf05300 */
[----:B------:R-:W-:Y:S01]  /*51d0*/  IMAD.MOV.U32 R4, RZ, RZ, R16 ;  /* 0x000000ffff047224 */ /* 0x000fe200078e0010 */
[----:B0-----:R-:W-:-:S05]  /*51e0*/  I2FP.F32.U32 R5, R14 ;  /* 0x0000000e00057245 */ /* 0x001fca0000201000 */
[----:B------:R-:W-:Y:S01]  /*51f0*/  FMUL R20, R5, UR10 ;  /* 0x0000000a05147c20 */ /* 0x000fe20008400000 */
[----:B------:R-:W-:-:S05]  /*5200*/  IMAD.MOV.U32 R5, RZ, RZ, R17 ;  /* 0x000000ffff057224 */ /* 0x000fca00078e0011 */
[----:B--2---:R-:W-:Y:S05]  /*5210*/  @!P0 BRA `(.L_x_118) ;  /* 0x0000000000288947 */ /* 0x004fea0003800000 */
[----:B------:R-:W-:Y:S02]  /*5220*/  ULDC UR10, c[0x0][0x634] ;  /* 0x00018d00000a7ab9 */ /* 0x000fe40000000800 */
[----:B------:R-:W-:-:S05]  /*5230*/  IADD3 R5, P0, R16, UR10, RZ ;  /* 0x0000000a10057c10 */ /* 0x000fca000ff1e0ff */
[----:B------:R-:W-:-:S04]  /*5240*/  IMAD.X R13, RZ, RZ, R17, P0 ;  /* 0x000000ffff0d7224 */ /* 0x000fc800000e0611 */
[----:B------:R-:W-:-:S04]  /*5250*/  IMAD.WIDE.U32 R6, R13, UR8, RZ ;  /* 0x000000080d067c25 */ /* 0x000fc8000f8e00ff */
[----:B------:R-:W-:-:S04]  /*5260*/  IMAD.WIDE.U32 R6, P0, R5, UR9, R6 ;  /* 0x0000000905067c25 */ /* 0x000fc8000f800006 */
[----:B------:R-:W-:-:S04]  /*5270*/  IMAD.WIDE.U32 R4, R5, UR8, RZ ;  /* 0x0000000805047c25 */ /* 0x000fc8000f8e00ff */
[----:B------:R-:W-:Y:S01]  /*5280*/  IMAD.MOV.U32 R4, RZ, RZ, R7 ;  /* 0x000000ffff047224 */ /* 0x000fe200078e0007 */
[----:B------:R-:W-:Y:S01]  /*5290*/  IADD3 RZ, P1, R5, R6, RZ ;  /* 0x0000000605ff7210 */ /* 0x000fe20007f3e0ff */
[----:B------:R-:W-:-:S04]  /*52a0*/  IMAD.X R5, RZ, RZ, RZ, P0 ;  /* 0x000000ffff057224 */ /* 0x000fc800000e06ff */
[----:B------:R-:W-:-:S08]  /*52b0*/  IMAD.WIDE.U32.X R4, R13, UR9, R4, P1 ;  /* 0x000000090d047c25 */ /* 0x000fd000088e0404 */
.L_x_118:
[--C-:B------:R-:W-:Y:S01]  /*52c0*/  SHF.R.U64 R13, R4, UR11, R5.reuse ;  /* 0x0000000b040d7c19 */ /* 0x100fe20008001205 */
[----:B------:R-:W0:Y:S01]  /*52d0*/  F2I.U32.TRUNC.NTZ R20, R20 ;  /* 0x0000001400147305 */ /* 0x000e22000020f000 */
[----:B------:R-:W-:Y:S01]  /*52e0*/  SHF.R.U32.HI R4, RZ, UR11, R5 ;  /* 0x0000000bff047c19 */ /* 0x000fe20008011605 */
[----:B------:R-:W-:Y:S01]  /*52f0*/  ULDC.64 UR8, c[0x0][0x620] ;  /* 0x0001880000087ab9 */ /* 0x000fe20000000a00 */
[----:B------:R-:W-:Y:S01]  /*5300*/  IADD3 R7, P0, RZ, -R13, RZ ;  /* 0x8000000dff077210 */ /* 0x000fe20007f1e0ff */
[----:B------:R-:W-:Y:S01]  /*5310*/  ULDC.64 UR10, c[0x0][0x640] ;  /* 0x00019000000a7ab9 */ /* 0x000fe20000000a00 */
[----:B------:R-:W2:Y:S03]  /*5320*/  LDC R22, c[0x0][0x148] ;  /* 0x00005200ff167b82 */ /* 0x000ea60000000800 */
[----:B------:R-:W-:Y:S01]  /*5330*/  IMAD.X R4, RZ, RZ, ~R4, P0 ;  /* 0x000000ffff047224 */ /* 0x000fe200000e0e04 */
[----:B------:R-:W-:-:S03]  /*5340*/  ISETP.NE.U32.AND P0, PT, RZ, UR10, PT ;  /* 0x0000000aff007c0c */ /* 0x000fc6000bf05070 */
[----:B------:R-:W-:Y:S01]  /*5350*/  IMAD R6, R4, UR8, RZ ;  /* 0x0000000804067c24 */ /* 0x000fe2000f8e02ff */
[----:B------:R-:W-:Y:S01]  /*5360*/  ISETP.NE.AND.EX P0, PT, RZ, UR11, PT, P0 ;  /* 0x0000000bff007c0c */ /* 0x000fe2000bf05300 */
[----:B------:R-:W-:Y:S01]  /*5370*/  IMAD.WIDE.U32 R4, R7, UR8, R16 ;  /* 0x0000000807047c25 */ /* 0x000fe2000f8e0010 */
[----:B------:R-:W-:-:S03]  /*5380*/  ULDC UR8, c[0x0][0x618] ;  /* 0x0001860000087ab9 */ /* 0x000fc60000000800 */
[----:B------:R-:W-:Y:S01]  /*5390*/  IMAD R7, R7, UR9, R6 ;  /* 0x0000000907077c24 */ /* 0x000fe2000f8e0206 */
[----:B------:R-:W-:Y:S01]  /*53a0*/  ULDC UR9, c[0x0][0x154] ;  /* 0x0000550000097ab9 */ /* 0x000fe20000000800 */
[----:B0-----:R-:W-:Y:S02]  /*53b0*/  IMAD.MOV R6, RZ, RZ, -R20 ;  /* 0x000000ffff067224 */ /* 0x001fe400078e0a14 */
[----:B------:R-:W-:Y:S02]  /*53c0*/  IMAD.IADD R5, R5, 0x1, R7 ;  /* 0x0000000105057824 */ /* 0x000fe400078e0207 */
[----:B-1----:R-:W-:Y:S01]  /*53d0*/  IMAD R14, R15, R6, R14 ;  /* 0x000000060f0e7224 */ /* 0x002fe200078e020e */
[----:B------:R-:W-:Y:S02]  /*53e0*/  I2FP.F32.U32 R6, R11 ;  /* 0x0000000b00067245 */ /* 0x000fe40000201000 */
[--C-:B------:R-:W-:Y:S02]  /*53f0*/  SHF.R.U64 R15, R4, UR8, R5.reuse ;  /* 0x00000008040f7c19 */ /* 0x100fe40008001205 */
[----:B------:R-:W-:Y:S01]  /*5400*/  SHF.R.U32.HI R4, RZ, UR8, R5 ;  /* 0x00000008ff047c19 */ /* 0x000fe20008011605 */
[----:B------:R-:W-:Y:S01]  /*5410*/  FMUL R6, R6, UR9 ;  /* 0x0000000906067c20 */ /* 0x000fe20008400000 */
[----:B------:R-:W-:-:S02]  /*5420*/  ULDC UR8, c[0x0][0x608] ;  /* 0x0001820000087ab9 */ /* 0x000fc40000000800 */
[--C-:B------:R-:W-:Y:S01]  /*5430*/  SHF.R.U64 R21, R15, UR8, R4.reuse ;  /* 0x000000080f157c19 */ /* 0x100fe20008001204 */
[----:B------:R0:W1:Y:S01]  /*5440*/  F2I.U32.TRUNC.NTZ R24, R6 ;  /* 0x0000000600187305 */ /* 0x000062000020f000 */
[----:B------:R-:W-:Y:S01]  /*5450*/  SHF.R.U32.HI R4, RZ, UR8, R4 ;  /* 0x00000008ff047c19 */ /* 0x000fe20008011604 */
[----:B------:R-:W-:-:S03]  /*5460*/  ULDC UR8, c[0x0][0x658] ;  /* 0x0001960000087ab9 */ /* 0x000fc60000000800 */
[--C-:B------:R-:W-:Y:S02]  /*5470*/  SHF.R.U64 R20, R21, UR8, R4.reuse ;  /* 0x0000000815147c19 */ /* 0x100fe40008001204 */
[----:B------:R-:W-:-:S03]  /*5480*/  SHF.R.U32.HI R23, RZ, UR8, R4 ;  /* 0x00000008ff177c19 */ /* 0x000fc60008011604 */
[----:B------:R-:W-:Y:S02]  /*5490*/  IMAD.MOV.U32 R4, RZ, RZ, R20 ;  /* 0x000000ffff047224 */ /* 0x000fe400078e0014 */
[----:B------:R-:W-:Y:S01]  /*54a0*/  IMAD.MOV.U32 R5, RZ, RZ, R23 ;  /* 0x000000ffff057224 */ /* 0x000fe200078e0017 */
[----:B0-----:R-:W-:Y:S06]  /*54b0*/  @!P0 BRA `(.L_x_119) ;  /* 0x0000000000288947 */ /* 0x001fec0003800000 */
        /* <DEDUP_REMOVED lines=10> */
.L_x_119:
[----:B------:R-:W-:Y:S01]  /*5560*/  ISETP.NE.AND P0, PT, R2, 0x1, PT ;  /* 0x000000010200780c */ /* 0x000fe20003f05270 */
[----:B------:R-:W-:Y:S01]  /*5570*/  ULDC UR8, c[0x0][0x648] ;  /* 0x0001920000087ab9 */ /* 0x000fe20000000800 */
[----:B-1----:R-:W-:Y:S01]  /*5580*/  IMAD.MOV R24, RZ, RZ, -R24 ;  /* 0x000000ffff187224 */ /* 0x002fe200078e0a18 */
[----:B------:R-:W-:Y:S01]  /*5590*/  SHF.R.U64 R4, R4, UR8, R5 ;  /* 0x0000000804047c19 */ /* 0x000fe20008001205 */
[----:B------:R-:W-:Y:S01]  /*55a0*/  ULDC UR8, c[0x0][0x638] ;  /* 0x00018e0000087ab9 */ /* 0x000fe20000000800 */
[----:B------:R-:W-:Y:S01]  /*55b0*/  LOP3.LUT R21, R21, UR7, RZ, 0xc0, !PT ;  /* 0x0000000715157c12 */ /* 0x000fe2000f8ec0ff */
[----:B------:R-:W-:Y:S02]  /*55c0*/  ULDC UR9, c[0x0][0x610] ;  /* 0x0001840000097ab9 */ /* 0x000fe40000000800 */
[----:B------:R-:W-:Y:S02]  /*55d0*/  IMAD.MOV R5, RZ, RZ, -R4 ;  /* 0x000000ffff057224 */ /* 0x000fe400078e0a04 */
[----:B------:R-:W-:-:S02]  /*55e0*/  IMAD R21, R4, UR5, R21 ;  /* 0x0000000504157c24 */ /* 0x000fc4000f8e0215 */
[----:B------:R-:W-:Y:S01]  /*55f0*/  IMAD R20, R5, UR8, R20 ;  /* 0x0000000805147c24 */ /* 0x000fe2000f8e0214 */
[----:B------:R-:W-:Y:S01]  /*5600*/  ULDC UR8, c[0x0][0x600] ;  /* 0x0001800000087ab9 */ /* 0x000fe20000000800 */
[----:B--2---:R-:W-:Y:S01]  /*5610*/  @P0 IMAD R14, R22, R24, R11 ;  /* 0x00000018160e0224 */ /* 0x004fe200078e020b */
[----:B------:R-:W-:Y:S01]  /*5620*/  LOP3.LUT R11, R15, UR4, RZ, 0xc0, !PT ;  /* 0x000000040f0b7c12 */ /* 0x000fe2000f8ec0ff */
[----:B------:R-:W-:Y:S02]  /*5630*/  IMAD.MOV.U32 R4, RZ, RZ, 0x1 ;  /* 0x00000001ff047424 */ /* 0x000fe400078e00ff */
[----:B------:R-:W-:Y:S02]  /*5640*/  IMAD R14, R21, UR9, R14 ;  /* 0x00000009150e7c24 */ /* 0x000fe4000f8e020e */
[----:B------:R-:W-:-:S05]  /*5650*/  IMAD R11, R20, UR8, R11 ;  /* 0x00000008140b7c24 */ /* 0x000fca000f8e020b */
[----:B------:R-:W-:Y:S02]  /*5660*/  SEL R20, R11, R14, !P0 ;  /* 0x0000000e0b147207 */ /* 0x000fe40004000000 */
[----:B------:R-:W-:-:S07]  /*5670*/  SEL R11, R14, R11, !P0 ;  /* 0x0000000b0e0b7207 */ /* 0x000fce0004000000 */
.L_x_117:
[----:B------:R-:W-:Y:S05]  /*5680*/  BSYNC B1 ;  /* 0x0000000000017941 */ /* 0x000fea0003800000 */
.L_x_116:
[----:B------:R-:W-:-:S13]  /*5690*/  LOP3.LUT P0, RZ, R4, 0xff, RZ, 0xc0, !PT ;  /* 0x000000ff04ff7812 */ /* 0x000fda000780c0ff */
[----:B------:R-:W-:Y:S05]  /*56a0*/  @P0 BRA `(.L_x_120) ;  /* 0xfffffff400440947 */ /* 0x000fea000383ffff */
[----:B------:R-:W-:Y:S05]  /*56b0*/  BSYNC B0 ;  /* 0x0000000000007941 */ /* 0x000fea0003800000 */
.L_x_109:
[----:B------:R-:W-:-:S03]  /*56c0*/  UMOV UR8, 0xffffffff ;  /* 0xffffffff00087882 */ /* 0x000fc60000000000 */
[----:B------:R-:W-:Y:S05]  /*56d0*/  BRA.DIV UR8, `(.L_x_121) ;  /* 0x0000000e080c7947 */ /* 0x000fea000b800000 */
[----:B------:R-:W-:-:S13]  /*56e0*/  ELECT P6, URZ, PT ;  /* 0x00000000003f782f */ /* 0x000fda00038c0000 */
.L_x_149:
[----:B------:R-:W-:Y:S04]  /*56f0*/  BSSY B0, `(.L_x_122) ;  /* 0x00000a9000007945 */ /* 0x000fe80003800000 */
[----:B------:R-:W-:Y:S05]  /*5700*/  @!P6 BRA `(.L_x_123) ;  /* 0x00000008009ce947 */ /* 0x000fea0003800000 */
[----:B------:R-:W-:-:S04]  /*5710*/  LOP3.LUT R19, R19, 0x2, RZ, 0xfc, !PT ;  /* 0x0000000213137812 */ /* 0x000fc800078efcff */
[----:B------:R-:W-:-:S13]  /*5720*/  ISETP.NE.AND P0, PT, R19, 0x3, PT ;  /* 0x000000031300780c */ /* 0x000fda0003f05270 */
[----:B------:R-:W-:Y:S05]  /*5730*/  @!P0 BRA `(.L_x_124) ;  /* 0x0000000000048947 */ /* 0x000fea0003800000 */
[----:B------:R-:W-:Y:S01]  /*5740*/  BPT.TRAP 0x1 ;  /* 0x000000040000795c */ /* 0x000fe20000300000 */
.L_x_124:
[----:B------:R-:W0:Y:S01]  /*5750*/  S2R R3, SR_CgaCtaId ;  /* 0x0000000000037919 */ /* 0x000e220000008800 */
[----:B------:R-:W-:-:S04]  /*5760*/  MOV R2, 0x400 ;  /* 0x0000040000027802 */ /* 0x000fc80000000f00 */
[----:B0-----:R-:W-:Y:S02]  /*5770*/  LEA R3, R3, R2, 0x18 ;  /* 0x0000000203037211 */ /* 0x001fe400078ec0ff */
[----:B------:R-:W-:-:S03]  /*5780*/  SHF.L.U32 R2, R0, 0x1f, RZ ;  /* 0x0000001f00027819 */ /* 0x000fc600000006ff */
[----:B------:R-:W-:-:S04]  /*5790*/  VIADD R3, R3, 0x90 ;  /* 0x0000009003037836 */ /* 0x000fc80000000000 */
[C---:B------:R-:W-:Y:S02]  /*57a0*/  IMAD R7, R12.reuse, 0x8, R3 ;  /* 0x000000080c077824 */ /* 0x040fe400078e0203 */
[----:B------:R-:W-:Y:S02]  /*57b0*/  VIADD R12, R12, 0x1 ;  /* 0x000000010c0c7836 */ /* 0x000fe40000000000 */
[----:B------:R-:W0:Y:S03]  /*57c0*/  SYNCS.PHASECHK.TRANS64.TRYWAIT P0, [R7+URZ], R2 ;  /* 0x00000002070075a7 */ /* 0x000e26000800017f */
[----:B------:R-:W-:-:S04]  /*57d0*/  ISETP.NE.AND P1, PT, R12, 0x12, PT ;  /* 0x000000120c00780c */ /* 0x000fc80003f25270 */
[----:B------:R-:W-:Y:S02]  /*57e0*/  SEL R5, RZ, 0x1, P1 ;  /* 0x00000001ff057807 */ /* 0x000fe40000800000 */
[----:B------:R-:W-:Y:S02]  /*57f0*/  SEL R12, R12, RZ, P1 ;  /* 0x000000ff0c0c7207 */ /* 0x000fe40000800000 */
[----:B------:R-:W-:-:S03]  /*5800*/  LOP3.LUT R5, R0, R5, RZ, 0x3c, !PT ;  /* 0x0000000500057212 */ /* 0x000fc600078e3cff */
[----:B------:R-:W-:Y:S01]  /*5810*/  IMAD R9, R12, 0x8, R3 ;  /* 0x000000080c097824 */ /* 0x000fe200078e0203 */
[----:B------:R-:W-:Y:S01]  /*5820*/  SHF.L.U32 R4, R5, 0x1f, RZ ;  /* 0x0000001f05047819 */ /* 0x000fe200000006ff */
[----:B0-----:R-:W-:Y:S06]  /*5830*/  @!P0 BRA `(.L_x_125) ;  /* 0x0000000800d48947 */ /* 0x001fec0003800000 */
.L_x_150:
[----:B------:R-:W1:Y:S01]  /*5840*/  SYNCS.PHASECHK.TRANS64.TRYWAIT P0, [R9+URZ], R4 ;  /* 0x00000004090075a7 */ /* 0x000e62000800017f */
[----:B------:R-:W-:-:S05]  /*5850*/  VIADD R0, R12, 0x1 ;  /* 0x000000010c007836 */ /* 0x000fca0000000000 */
[----:B------:R-:W-:-:S04]  /*5860*/  ISETP.NE.AND P1, PT, R0, 0x12, PT ;  /* 0x000000120000780c */ /* 0x000fc80003f25270 */
[----:B0-----:R-:W-:Y:S02]  /*5870*/  SEL R2, RZ, 0x1, P1 ;  /* 0x00000001ff027807 */ /* 0x001fe40000800000 */
[----:B------:R-:W-:Y:S02]  /*5880*/  SEL R0, R0, RZ, P1 ;  /* 0x000000ff00007207 */ /* 0x000fe40000800000 */
[----:B------:R-:W-:-:S03]  /*5890*/  LOP3.LUT R7, R5, R2, RZ, 0x3c, !PT ;  /* 0x0000000205077212 */ /* 0x000fc600078e3cff */
[----:B------:R-:W-:Y:S01]  /*58a0*/  IMAD R6, R0, 0x8, R3 ;  /* 0x0000000800067824 */ /* 0x000fe200078e0203 */
[----:B------:R-:W-:Y:S01]  /*58b0*/  SHF.L.U32 R5, R7, 0x1f, RZ ;  /* 0x0000001f07057819 */ /* 0x000fe200000006ff */
[----:B-1----:R-:W-:Y:S06]  /*58c0*/  @!P0 BRA `(.L_x_126) ;  /* 0x0000000800c48947 */ /* 0x002fec0003800000 */
.L_x_151:
[----:B------:R-:W1:Y:S01]  /*58d0*/  SYNCS.PHASECHK.TRANS64.TRYWAIT P0, [R6+URZ], R5 ;  /* 0x00000005060075a7 */ /* 0x000e62000800017f */
[----:B------:R-:W-:-:S05]  /*58e0*/  VIADD R0, R0, 0x1 ;  /* 0x0000000100007836 */ /* 0x000fca0000000000 */
[----:B------:R-:W-:-:S04]  /*58f0*/  ISETP.NE.AND P1, PT, R0, 0x12, PT ;  /* 0x000000120000780c */ /* 0x000fc80003f25270 */
[----:B------:R-:W-:Y:S02]  /*5900*/  SEL R2, RZ, 0x1, P1 ;  /* 0x00000001ff027807 */ /* 0x000fe40000800000 */
[----:B------:R-:W-:Y:S02]  /*5910*/  SEL R0, R0, RZ, P1 ;  /* 0x000000ff00007207 */ /* 0x000fe40000800000 */
[----:B------:R-:W-:-:S03]  /*5920*/  LOP3.LUT R7, R7, R2, RZ, 0x3c, !PT ;  /* 0x0000000207077212 */ /* 0x000fc600078e3cff */
[----:B0-----:R-:W-:Y:S01]  /*5930*/  IMAD R9, R0, 0x8, R3 ;  /* 0x0000000800097824 */ /* 0x001fe200078e0203 */
[----:B------:R-:W-:Y:S01]  /*5940*/  SHF.L.U32 R4, R7, 0x1f, RZ ;  /* 0x0000001f07047819 */ /* 0x000fe200000006ff */
[----:B-1----:R-:W-:Y:S06]  /*5950*/  @!P0 BRA `(.L_x_127) ;  /* 0x0000000800b48947 */ /* 0x002fec0003800000 */
.L_x_152:
        /* <DEDUP_REMOVED lines=9> */
.L_x_153:
        /* <DEDUP_REMOVED lines=9> */
.L_x_154:
        /* <DEDUP_REMOVED lines=9> */
.L_x_155:
        /* <DEDUP_REMOVED lines=9> */
.L_x_156:
        /* <DEDUP_REMOVED lines=9> */
.L_x_157:
        /* <DEDUP_REMOVED lines=9> */
.L_x_158:
        /* <DEDUP_REMOVED lines=9> */
.L_x_159:
        /* <DEDUP_REMOVED lines=9> */
.L_x_160:
        /* <DEDUP_REMOVED lines=9> */
.L_x_161:
        /* <DEDUP_REMOVED lines=9> */
.L_x_162:
        /* <DEDUP_REMOVED lines=9> */
.L_x_163:
        /* <DEDUP_REMOVED lines=9> */
.L_x_164:
        /* <DEDUP_REMOVED lines=9> */
.L_x_165:
[----:B------:R-:W1:Y:S01]  /*60b0*/  SYNCS.PHASECHK.TRANS64.TRYWAIT P0, [R6+URZ], R5 ;  /* 0x00000005060075a7 */ /* 0x000e62000800017f */
[----:B------:R-:W-:-:S05]  /*60c0*/  VIADD R0, R0, 0x1 ;  /* 0x0000000100007836 */ /* 0x000fca0000000000 */
[----:B------:R-:W-:-:S04]  /*60d0*/  ISETP.NE.AND P1, PT, R0, 0x12, PT ;  /* 0x000000120000780c */ /* 0x000fc80003f25270 */
[----:B------:R-:W-:Y:S02]  /*60e0*/  SEL R2, RZ, 0x1, P1 ;  /* 0x00000001ff027807 */ /* 0x000fe40000800000 */
[----:B------:R-:W-:Y:S02]  /*60f0*/  SEL R0, R0, RZ, P1 ;  /* 0x000000ff00007207 */ /* 0x000fe40000800000 */
[----:B------:R-:W-:Y:S01]  /*6100*/  LOP3.LUT R2, R7, R2, RZ, 0x3c, !PT ;  /* 0x0000000207027212 */ /* 0x000fe200078e3cff */
[----:B-1----:R-:W-:Y:S06]  /*6110*/  @!P0 BRA `(.L_x_141) ;  /* 0x0000000400dc8947 */ /* 0x002fec0003800000 */
.L_x_166:
[----:B------:R-:W-:Y:S01]  /*6120*/  IMAD R3, R0, 0x8, R3 ;  /* 0x0000000800037824 */ /* 0x000fe200078e0203 */
[----:B------:R-:W-:-:S07]  /*6130*/  SHF.L.U32 R0, R2, 0x1f, RZ ;  /* 0x0000001f02007819 */ /* 0x000fce00000006ff */
.L_x_142:
[----:B--2---:R2:W3:Y:S02]  /*6140*/  SYNCS.PHASECHK.TRANS64.TRYWAIT P0, [R3+URZ], R0 ;  /* 0x00000000030075a7 */ /* 0x0044e4000800017f */
[----:B---3--:R-:W-:Y:S05]  /*6150*/  @!P0 NANOSLEEP.SYNCS 0x989680 ;  /* 0x009896800000895d */ /* 0x008fea0003900000 */
[----:B------:R-:W3:Y:S02]  /*6160*/  @!P0 SYNCS.PHASECHK.TRANS64 P0, [R3+URZ], R0 ;  /* 0x00000000030085a7 */ /* 0x000ee4000800007f */
[----:B---3--:R-:W-:Y:S05]  /*6170*/  @!P0 BRA `(.L_x_142) ;  /* 0xfffffffc00f08947 */ /* 0x008fea000383ffff */
.L_x_123:
[----:B------:R-:W-:Y:S05]  /*6180*/  BSYNC B0 ;  /* 0x0000000000007941 */ /* 0x000fea0003800000 */
.L_x_122:
[----:B------:R-:W-:Y:S05]  /*6190*/  EXIT ;  /* 0x000000000000794d */ /* 0x000fea0003800000 */
.L_x_22:
[----:B---3--:R3:W4:Y:S02]  /*61a0*/  SYNCS.PHASECHK.TRANS64.TRYWAIT P1, [R3+URZ], R0 ;  /* 0x00000000030075a7 */ /* 0x008724000802017f */
[----:B----4-:R-:W-:Y:S05]  /*61b0*/  @!P1 NANOSLEEP.SYNCS 0x989680 ;  /* 0x009896800000995d */ /* 0x010fea0003900000 */
[----:B------:R-:W4:Y:S02]  /*61c0*/  @!P1 SYNCS.PHASECHK.TRANS64 P1, [R3+URZ], R0 ;  /* 0x00000000030095a7 */ /* 0x000f24000802007f */
[----:B----4-:R-:W-:Y:S05]  /*61d0*/  @!P1 BRA `(.L_x_22) ;  /* 0xfffffffc00f09947 */ /* 0x010fea000383ffff */
[----:B------:R-:W-:Y:S05]  /*61e0*/  BRA `(.L_x_21) ;  /* 0xffffffb400447947 */ /* 0x000fea000383ffff */
.L_x_27:
[----:B-1----:R1:W2:Y:S02]  /*61f0*/  SYNCS.PHASECHK.TRANS64.TRYWAIT P1, [R5+URZ], R4 ;  /* 0x00000004050075a7 */ /* 0x0022a4000802017f */
[----:B--2---:R-:W-:Y:S05]  /*6200*/  @!P1 NANOSLEEP.SYNCS 0x989680 ;  /* 0x009896800000995d */ /* 0x004fea0003900000 */
[----:B------:R-:W2:Y:S02]  /*6210*/  @!P1 SYNCS.PHASECHK.TRANS64 P1, [R5+URZ], R4 ;  /* 0x00000004050095a7 */ /* 0x000ea4000802007f */
[----:B--2---:R-:W-:Y:S05]  /*6220*/  @!P1 BRA `(.L_x_27) ;  /* 0xfffffffc00f09947 */ /* 0x004fea000383ffff */
[----:B------:R-:W-:Y:S05]  /*6230*/  BRA `(.L_x_26) ;  /* 0xffffffb400f47947 */ /* 0x000fea000383ffff */
.L_x_110:
[----:B------:R-:W-:Y:S01]  /*6240*/  BSSY B1, `(.L_x_143) ;  /* 0x0000006000017945 */ /* 0x000fe20003800000 */
[----:B------:R-:W-:-:S07]  /*6250*/  IMAD.MOV.U32 R15, RZ, RZ, -0x1 ;  /* 0xffffffffff0f7424 */ /* 0x000fce00078e00ff */
[----:B------:R-:W-:Y:S05]  /*6260*/  WARPSYNC.COLLECTIVE R15, `(.L_x_144) ;  /* 0x000000000f0c7348 */ /* 0x000fea0003c00000 */
[----:B------:R-:W-:Y:S02]  /*6270*/  ELECT P6, UR62, PT ;  /* 0x00000000003e782f */ /* 0x000fe400038c0000 */
[----:B------:R-:W-:Y:S01]  /*6280*/  MOV R14, UR62 ;  /* 0x0000003e000e7c02 */ /* 0x000fe20008000f00 */
[----:B------:R-:W-:Y:S10]  /*6290*/  ENDCOLLECTIVE ;  /* 0x000000000000791b */ /* 0x000ff40003800000 */
.L_x_144:
[----:B------:R-:W-:Y:S05]  /*62a0*/  BSYNC B1 ;  /* 0x0000000000017941 */ /* 0x000fea0003800000 */
.L_x_143:
[----:B------:R-:W-:Y:S05]  /*62b0*/  BRA `(.L_x_145) ;  /* 0xffffffe8004c7947 */ /* 0x000fea000383ffff */
.L_x_113:
[----:B0-----:R0:W1:Y:S02]  /*62c0*/  SYNCS.PHASECHK.TRANS64.TRYWAIT P0, [R14+URZ+0x90], R7 ;  /* 0x000090070e0075a7 */ /* 0x001064000800017f */
[----:B-1----:R-:W-:Y:S05]  /*62d0*/  @!P0 NANOSLEEP.SYNCS 0x989680 ;  /* 0x009896800000895d */ /* 0x002fea0003900000 */
[----:B------:R-:W1:Y:S02]  /*62e0*/  @!P0 SYNCS.PHASECHK.TRANS64 P0, [R14+URZ+0x90], R7 ;  /* 0x000090070e0085a7 */ /* 0x000e64000800007f */
[----:B-1----:R-:W-:Y:S05]  /*62f0*/  @!P0 BRA `(.L_x_113) ;  /* 0xfffffffc00f08947 */ /* 0x002fea000383ffff */
[----:B------:R-:W-:Y:S05]  /*6300*/  BRA `(.L_x_146) ;  /* 0xffffffe800887947 */ /* 0x000fea000383ffff */
.L_x_121:
[----:B------:R-:W-:Y:S01]  /*6310*/  BSSY B0, `(.L_x_147) ;  /* 0x0000006000007945 */ /* 0x000fe20003800000 */
[----:B------:R-:W-:-:S07]  /*6320*/  IMAD.MOV.U32 R15, RZ, RZ, -0x1 ;  /* 0xffffffffff0f7424 */ /* 0x000fce00078e00ff */
[----:B------:R-:W-:Y:S05]  /*6330*/  WARPSYNC.COLLECTIVE R15, `(.L_x_148) ;  /* 0x000000000f0c7348 */ /* 0x000fea0003c00000 */
[----:B------:R-:W-:Y:S02]  /*6340*/  ELECT P6, UR62, PT ;  /* 0x00000000003e782f */ /* 0x000fe400038c0000 */
[----:B------:R-:W-:Y:S01]  /*6350*/  MOV R14, UR62 ;  /* 0x0000003e000e7c02 */ /* 0x000fe20008000f00 */
[----:B------:R-:W-:Y:S10]  /*6360*/  ENDCOLLECTIVE ;  /* 0x000000000000791b */ /* 0x000ff40003800000 */
.L_x_148:
[----:B------:R-:W-:Y:S05]  /*6370*/  BSYNC B0 ;  /* 0x0000000000007941 */ /* 0x000fea0003800000 */
.L_x_147:
[----:B------:R-:W-:Y:S05]  /*6380*/  BRA `(.L_x_149) ;  /* 0xfffffff000d87947 */ /* 0x000fea000383ffff */
.L_x_125:
[----:B0-----:R0:W1:Y:S02]  /*6390*/  SYNCS.PHASECHK.TRANS64.TRYWAIT P0, [R7+URZ], R2 ;  /* 0x00000002070075a7 */ /* 0x001064000800017f */
[----:B-1----:R-:W-:Y:S05]  /*63a0*/  @!P0 NANOSLEEP.SYNCS 0x989680 ;  /* 0x009896800000895d */ /* 0x002fea0003900000 */
[----:B------:R-:W1:Y:S02]  /*63b0*/  @!P0 SYNCS.PHASECHK.TRANS64 P0, [R7+URZ], R2 ;  /* 0x00000002070085a7 */ /* 0x000e64000800007f */
[----:B-1----:R-:W-:Y:S05]  /*63c0*/  @!P0 BRA `(.L_x_125) ;  /* 0xfffffffc00f08947 */ /* 0x002fea000383ffff */
[----:B------:R-:W-:Y:S05]  /*63d0*/  BRA `(.L_x_150) ;  /* 0xfffffff400187947 */ /* 0x000fea000383ffff */
.L_x_126:
[----:B0-----:R0:W1:Y:S02]  /*63e0*/  SYNCS.PHASECHK.TRANS64.TRYWAIT P0, [R9+URZ], R4 ;  /* 0x00000004090075a7 */ /* 0x001064000800017f */
[----:B-1----:R-:W-:Y:S05]  /*63f0*/  @!P0 NANOSLEEP.SYNCS 0x989680 ;  /* 0x009896800000895d */ /* 0x002fea0003900000 */
[----:B------:R-:W1:Y:S02]  /*6400*/  @!P0 SYNCS.PHASECHK.TRANS64 P0, [R9+URZ], R4 ;  /* 0x00000004090085a7 */ /* 0x000e64000800007f */
[----:B-1----:R-:W-:Y:S05]  /*6410*/  @!P0 BRA `(.L_x_126) ;  /* 0xfffffffc00f08947 */ /* 0x002fea000383ffff */
[----:B------:R-:W-:Y:S05]  /*6420*/  BRA `(.L_x_151) ;  /* 0xfffffff400287947 */ /* 0x000fea000383ffff */
.L_x_127:
[----:B0-----:R0:W1:Y:S02]  /*6430*/  SYNCS.PHASECHK.TRANS64.TRYWAIT P0, [R6+URZ], R5 ;  /* 0x00000005060075a7 */ /* 0x001064000800017f */
[----:B-1----:R-:W-:Y:S05]  /*6440*/  @!P0 NANOSLEEP.SYNCS 0x989680 ;  /* 0x009896800000895d */ /* 0x002fea0003900000 */
[----:B------:R-:W1:Y:S02]  /*6450*/  @!P0 SYNCS.PHASECHK.TRANS64 P0, [R6+URZ], R5 ;  /* 0x00000005060085a7 */ /* 0x000e64000800007f */
[----:B-1----:R-:W-:Y:S05]  /*6460*/  @!P0 BRA `(.L_x_127) ;  /* 0xfffffffc00f08947 */ /* 0x002fea000383ffff */
[----:B------:R-:W-:Y:S05]  /*6470*/  BRA `(.L_x_152) ;  /* 0xfffffff400387947 */ /* 0x000fea000383ffff */
.L_x_128:
[----:B0-----:R0:W1:Y:S02]  /*6480*/  SYNCS.PHASECHK.TRANS64.TRYWAIT P0, [R9+URZ], R4 ;  /* 0x00000004090075a7 */ /* 0x001064000800017f */
[----:B-1----:R-:W-:Y:S05]  /*6490*/  @!P0 NANOSLEEP.SYNCS 0x989680 ;  /* 0x009896800000895d */ /* 0x002fea0003900000 */
[----:B------:R-:W1:Y:S02]  /*64a0*/  @!P0 SYNCS.PHASECHK.TRANS64 P0, [R9+URZ], R4 ;  /* 0x00000004090085a7 */ /* 0x000e64000800007f */
[----:B-1----:R-:W-:Y:S05]  /*64b0*/  @!P0 BRA `(.L_x_128) ;  /* 0xfffffffc00f08947 */ /* 0x002fea000383ffff */
[----:B------:R-:W-:Y:S05]  /*64c0*/  BRA `(.L_x_153) ;  /* 0xfffffff400487947 */ /* 0x000fea000383ffff */
.L_x_129:
[----:B0-----:R0:W1:Y:S02]  /*64d0*/  SYNCS.PHASECHK.TRANS64.TRYWAIT P0, [R6+URZ], R5 ;  /* 0x00000005060075a7 */ /* 0x001064000800017f */
[----:B-1----:R-:W-:Y:S05]  /*64e0*/  @!P0 NANOSLEEP.SYNCS 0x989680 ;  /* 0x009896800000895d */ /* 0x002fea0003900000 */
[----:B------:R-:W1:Y:S02]  /*64f0*/  @!P0 SYNCS.PHASECHK.TRANS64 P0, [R6+URZ], R5 ;  /* 0x00000005060085a7 */ /* 0x000e64000800007f */
[----:B-1----:R-:W-:Y:S05]  /*6500*/  @!P0 BRA `(.L_x_129) ;  /* 0xfffffffc00f08947 */ /* 0x002fea000383ffff */
[----:B------:R-:W-:Y:S05]  /*6510*/  BRA `(.L_x_154) ;  /* 0xfffffff400587947 */ /* 0x000fea000383ffff */
.L_x_130:
[----:B0-----:R0:W1:Y:S02]  /*6520*/  SYNCS.PHASECHK.TRANS64.TRYWAIT P0, [R9+URZ], R4 ;  /* 0x00000004090075a7 */ /* 0x001064000800017f */
[----:B-1----:R-:W-:Y:S05]  /*6530*/  @!P0 NANOSLEEP.SYNCS 0x989680 ;  /* 0x009896800000895d */ /* 0x002fea0003900000 */
[----:B------:R-:W1:Y:S02]  /*6540*/  @!P0 SYNCS.PHASECHK.TRANS64 P0, [R9+URZ], R4 ;  /* 0x00000004090085a7 */ /* 0x000e64000800007f */
[----:B-1----:R-:W-:Y:S05]  /*6550*/  @!P0 BRA `(.L_x_130) ;  /* 0xfffffffc00f08947 */ /* 0x002fea000383ffff */
[----:B------:R-:W-:Y:S05]  /*6560*/  BRA `(.L_x_155) ;  /* 0xfffffff400687947 */ /* 0x000fea000383ffff */
.L_x_131:
[----:B0-----:R0:W1:Y:S02]  /*6570*/  SYNCS.PHASECHK.TRANS64.TRYWAIT P0, [R6+URZ], R5 ;  /* 0x00000005060075a7 */ /* 0x001064000800017f */
[----:B-1----:R-:W-:Y:S05]  /*6580*/  @!P0 NANOSLEEP.SYNCS 0x989680 ;  /* 0x009896800000895d */ /* 0x002fea0003900000 */
[----:B------:R-:W1:Y:S02]  /*6590*/  @!P0 SYNCS.PHASECHK.TRANS64 P0, [R6+URZ], R5 ;  /* 0x00000005060085a7 */ /* 0x000e64000800007f */
[----:B-1----:R-:W-:Y:S05]  /*65a0*/  @!P0 BRA `(.L_x_131) ;  /* 0xfffffffc00f08947 */ /* 0x002fea000383ffff */
[----:B------:R-:W-:Y:S05]  /*65b0*/  BRA `(.L_x_156) ;  /* 0xfffffff400787947 */ /* 0x000fea000383ffff */
.L_x_132:
[----:B0-----:R0:W1:Y:S02]  /*65c0*/  SYNCS.PHASECHK.TRANS64.TRYWAIT P0, [R9+URZ], R4 ;  /* 0x00000004090075a7 */ /* 0x001064000800017f */
[----:B-1----:R-:W-:Y:S05]  /*65d0*/  @!P0 NANOSLEEP.SYNCS 0x989680 ;  /* 0x009896800000895d */ /* 0x002fea0003900000 */
[----:B------:R-:W1:Y:S02]  /*65e0*/  @!P0 SYNCS.PHASECHK.TRANS64 P0, [R9+URZ], R4 ;  /* 0x00000004090085a7 */ /* 0x000e64000800007f */
[----:B-1----:R-:W-:Y:S05]  /*65f0*/  @!P0 BRA `(.L_x_132) ;  /* 0xfffffffc00f08947 */ /* 0x002fea000383ffff */
[----:B------:R-:W-:Y:S05]  /*6600*/  BRA `(.L_x_157) ;  /* 0xfffffff400887947 */ /* 0x000fea000383ffff */
.L_x_133:
[----:B0-----:R0:W1:Y:S02]  /*6610*/  SYNCS.PHASECHK.TRANS64.TRYWAIT P0, [R6+URZ], R5 ;  /* 0x00000005060075a7 */ /* 0x001064000800017f */
[----:B-1----:R-:W-:Y:S05]  /*6620*/  @!P0 NANOSLEEP.SYNCS 0x989680 ;  /* 0x009896800000895d */ /* 0x002fea0003900000 */
[----:B------:R-:W1:Y:S02]  /*6630*/  @!P0 SYNCS.PHASECHK.TRANS64 P0, [R6+URZ], R5 ;  /* 0x00000005060085a7 */ /* 0x000e64000800007f */
[----:B-1----:R-:W-:Y:S05]  /*6640*/  @!P0 BRA `(.L_x_133) ;  /* 0xfffffffc00f08947 */ /* 0x002fea000383ffff */
[----:B------:R-:W-:Y:S05]  /*6650*/  BRA `(.L_x_158) ;  /* 0xfffffff400987947 */ /* 0x000fea000383ffff */
.L_x_134:
[----:B0-----:R0:W1:Y:S02]  /*6660*/  SYNCS.PHASECHK.TRANS64.TRYWAIT P0, [R9+URZ], R4 ;  /* 0x00000004090075a7 */ /* 0x001064000800017f */
[----:B-1----:R-:W-:Y:S05]  /*6670*/  @!P0 NANOSLEEP.SYNCS 0x989680 ;  /* 0x009896800000895d */ /* 0x002fea0003900000 */
[----:B------:R-:W1:Y:S02]  /*6680*/  @!P0 SYNCS.PHASECHK.TRANS64 P0, [R9+URZ], R4 ;  /* 0x00000004090085a7 */ /* 0x000e64000800007f */
[----:B-1----:R-:W-:Y:S05]  /*6690*/  @!P0 BRA `(.L_x_134) ;  /* 0xfffffffc00f08947 */ /* 0x002fea000383ffff */
[----:B------:R-:W-:Y:S05]  /*66a0*/  BRA `(.L_x_159) ;  /* 0xfffffff400a87947 */ /* 0x000fea000383ffff */
.L_x_135:
[----:B0-----:R0:W1:Y:S02]  /*66b0*/  SYNCS.PHASECHK.TRANS64.TRYWAIT P0, [R6+URZ], R5 ;  /* 0x00000005060075a7 */ /* 0x001064000800017f */
[----:B-1----:R-:W-:Y:S05]  /*66c0*/  @!P0 NANOSLEEP.SYNCS 0x989680 ;  /* 0x009896800000895d */ /* 0x002fea0003900000 */
[----:B------:R-:W1:Y:S02]  /*66d0*/  @!P0 SYNCS.PHASECHK.TRANS64 P0, [R6+URZ], R5 ;  /* 0x00000005060085a7 */ /* 0x000e64000800007f */
[----:B-1----:R-:W-:Y:S05]  /*66e0*/  @!P0 BRA `(.L_x_135) ;  /* 0xfffffffc00f08947 */ /* 0x002fea000383ffff */
[----:B------:R-:W-:Y:S05]  /*66f0*/  BRA `(.L_x_160) ;  /* 0xfffffff400b87947 */ /* 0x000fea000383ffff */
.L_x_136:
[----:B0-----:R0:W1:Y:S02]  /*6700*/  SYNCS.PHASECHK.TRANS64.TRYWAIT P0, [R9+URZ], R4 ;  /* 0x00000004090075a7 */ /* 0x001064000800017f */
[----:B-1----:R-:W-:Y:S05]  /*6710*/  @!P0 NANOSLEEP.SYNCS 0x989680 ;  /* 0x009896800000895d */ /* 0x002fea0003900000 */
[----:B------:R-:W1:Y:S02]  /*6720*/  @!P0 SYNCS.PHASECHK.TRANS64 P0, [R9+URZ], R4 ;  /* 0x00000004090085a7 */ /* 0x000e64000800007f */
[----:B-1----:R-:W-:Y:S05]  /*6730*/  @!P0 BRA `(.L_x_136) ;  /* 0xfffffffc00f08947 */ /* 0x002fea000383ffff */
[----:B------:R-:W-:Y:S05]  /*6740*/  BRA `(.L_x_161) ;  /* 0xfffffff400c87947 */ /* 0x000fea000383ffff */
.L_x_137:
[----:B0-----:R0:W1:Y:S02]  /*6750*/  SYNCS.PHASECHK.TRANS64.TRYWAIT P0, [R6+URZ], R5 ;  /* 0x00000005060075a7 */ /* 0x001064000800017f */
[----:B-1----:R-:W-:Y:S05]  /*6760*/  @!P0 NANOSLEEP.SYNCS 0x989680 ;  /* 0x009896800000895d */ /* 0x002fea0003900000 */
[----:B------:R-:W1:Y:S02]  /*6770*/  @!P0 SYNCS.PHASECHK.TRANS64 P0, [R6+URZ], R5 ;  /* 0x00000005060085a7 */ /* 0x000e64000800007f */
[----:B-1----:R-:W-:Y:S05]  /*6780*/  @!P0 BRA `(.L_x_137) ;  /* 0xfffffffc00f08947 */ /* 0x002fea000383ffff */
[----:B------:R-:W-:Y:S05]  /*6790*/  BRA `(.L_x_162) ;  /* 0xfffffff400d87947 */ /* 0x000fea000383ffff */
.L_x_138:
[----:B0-----:R0:W1:Y:S02]  /*67a0*/  SYNCS.PHASECHK.TRANS64.TRYWAIT P0, [R9+URZ], R4 ;  /* 0x00000004090075a7 */ /* 0x001064000800017f */
[----:B-1----:R-:W-:Y:S05]  /*67b0*/  @!P0 NANOSLEEP.SYNCS 0x989680 ;  /* 0x009896800000895d */ /* 0x002fea0003900000 */
[----:B------:R-:W1:Y:S02]  /*67c0*/  @!P0 SYNCS.PHASECHK.TRANS64 P0, [R9+URZ], R4 ;  /* 0x00000004090085a7 */ /* 0x000e64000800007f */
[----:B-1----:R-:W-:Y:S05]  /*67d0*/  @!P0 BRA `(.L_x_138) ;  /* 0xfffffffc00f08947 */ /* 0x002fea000383ffff */
[----:B------:R-:W-:Y:S05]  /*67e0*/  BRA `(.L_x_163) ;  /* 0xfffffff400e87947 */ /* 0x000fea000383ffff */
.L_x_139:
[----:B0-----:R0:W1:Y:S02]  /*67f0*/  SYNCS.PHASECHK.TRANS64.TRYWAIT P0, [R6+URZ], R5 ;  /* 0x00000005060075a7 */ /* 0x001064000800017f */
[----:B-1----:R-:W-:Y:S05]  /*6800*/  @!P0 NANOSLEEP.SYNCS 0x989680 ;  /* 0x009896800000895d */ /* 0x002fea0003900000 */
[----:B------:R-:W1:Y:S02]  /*6810*/  @!P0 SYNCS.PHASECHK.TRANS64 P0, [R6+URZ], R5 ;  /* 0x00000005060085a7 */ /* 0x000e64000800007f */
[----:B-1----:R-:W-:Y:S05]  /*6820*/  @!P0 BRA `(.L_x_139) ;  /* 0xfffffffc00f08947 */ /* 0x002fea000383ffff */
[----:B------:R-:W-:Y:S05]  /*6830*/  BRA `(.L_x_164) ;  /* 0xfffffff400f87947 */ /* 0x000fea000383ffff */
.L_x_140:
[----:B0-----:R0:W1:Y:S02]  /*6840*/  SYNCS.PHASECHK.TRANS64.TRYWAIT P0, [R9+URZ], R4 ;  /* 0x00000004090075a7 */ /* 0x001064000800017f */
[----:B-1----:R-:W-:Y:S05]  /*6850*/  @!P0 NANOSLEEP.SYNCS 0x989680 ;  /* 0x009896800000895d */ /* 0x002fea0003900000 */
[----:B------:R-:W1:Y:S02]  /*6860*/  @!P0 SYNCS.PHASECHK.TRANS64 P0, [R9+URZ], R4 ;  /* 0x00000004090085a7 */ /* 0x000e64000800007f */
[----:B-1----:R-:W-:Y:S05]  /*6870*/  @!P0 BRA `(.L_x_140) ;  /* 0xfffffffc00f08947 */ /* 0x002fea000383ffff */
[----:B------:R-:W-:Y:S05]  /*6880*/  BRA `(.L_x_165) ;  /* 0xfffffff800087947 */ /* 0x000fea000383ffff */
.L_x_141:
[----:B-1----:R1:W2:Y:S02]  /*6890*/  SYNCS.PHASECHK.TRANS64.TRYWAIT P0, [R6+URZ], R5 ;  /* 0x00000005060075a7 */ /* 0x0022a4000800017f */
[----:B--2---:R-:W-:Y:S05]  /*68a0*/  @!P0 NANOSLEEP.SYNCS 0x989680 ;  /* 0x009896800000895d */ /* 0x004fea0003900000 */
[----:B------:R-:W2:Y:S02]  /*68b0*/  @!P0 SYNCS.PHASECHK.TRANS64 P0, [R6+URZ], R5 ;  /* 0x00000005060085a7 */ /* 0x000ea4000800007f */
[----:B--2---:R-:W-:Y:S05]  /*68c0*/  @!P0 BRA `(.L_x_141) ;  /* 0xfffffffc00f08947 */ /* 0x004fea000383ffff */
[----:B------:R-:W-:Y:S05]  /*68d0*/  BRA `(.L_x_166) ;  /* 0xfffffff800107947 */ /* 0x000fea000383ffff */
.L_x_167:
[----:B------:R-:W-:-:S00]  /*68e0*/  BRA `(.L_x_167) ;  /* 0xfffffffc00fc7947 */ /* 0x000fc0000383ffff */
[----:B------:R-:W-:-:S00]  /*68f0*/  NOP ;  /* 0x0000000000007918 */ /* 0x000fc00000000000 */
        /* <DEDUP_REMOVED lines=8> */
.L_x_168:


//--------------------- .nv.global.init           --------------------------
	.section	.nv.global.init,"aw",@progbits
.nv.global.init:
	.type		$str$22,@object
	.size		$str$22,($str$23 - $str$22)
$str$22:
        /*0000*/ 	.byte	0x6b, 0x5f, 0x74, 0x69, 0x6c, 0x65, 0x5f, 0x63, 0x6f, 0x75, 0x6e, 0x74, 0x20, 0x3e, 0x3d, 0x20
        /*0010*/ 	.byte	0x31, 0x00
	.type		$str$23,@object
	.size		$str$23,(__unnamed_1 - $str$23)
$str$23:
        /*0012*/ 	.byte	0x2f, 0x74, 0x6d, 0x70, 0x2f, 0x63, 0x75, 0x74, 0x6c, 0x61, 0x73, 0x73, 0x5f, 0x73, 0x77, 0x65
        /*0022*/ 	.byte	0x65, 0x70, 0x5f, 0x73, 0x72, 0x63, 0x2f, 0x69, 0x6e, 0x63, 0x6c, 0x75, 0x64, 0x65, 0x2f, 0x63
        /*0032*/ 	.byte	0x75, 0x74, 0x6c, 0x61, 0x73, 0x73, 0x2f, 0x67, 0x65, 0x6d, 0x6d, 0x2f, 0x63, 0x6f, 0x6c, 0x6c
        /*0042*/ 	.byte	0x65, 0x63, 0x74, 0x69, 0x76, 0x65, 0x2f, 0x73, 0x6d, 0x39, 0x30, 0x5f, 0x6d, 0x6d, 0x61, 0x5f
        /*0052*/ 	.byte	0x74, 0x6d, 0x61, 0x5f, 0x67, 0x6d, 0x6d, 0x61, 0x5f, 0x73, 0x73, 0x5f, 0x77, 0x61, 0x72, 0x70
        /*0062*/ 	.byte	0x73, 0x70, 0x65, 0x63, 0x69, 0x61, 0x6c, 0x69, 0x7a, 0x65, 0x64, 0x2e, 0x68, 0x70, 0x70, 0x00
	.type		__unnamed_1,@object
	.size		__unnamed_1,(.L_0 - __unnamed_1)
__unnamed_1:
        /*0072*/ 	.byte	0x76, 0x6f, 0x69, 0x64, 0x20, 0x63, 0x75, 0x74, 0x6c, 0x61, 0x73, 0x73, 0x3a, 0x3a, 0x67, 0x65
        /* <DEDUP_REMOVED lines=173> */
        /*0b52*/ 	.byte	0x00
.L_0:


//--------------------- .nv.shared._ZN7cutlass13device_kernelINS_4gemm6kernel13GemmUniversalIN4cute5tupleIJiiiiEEENS1_10collective13CollectiveMmaINS1_34MainloopSm90TmaGmmaWarpSpecializedILi18ENS5_IJNS4_1CILi2EEENSA_ILi4EEENSA_ILi1EEEEEENS1_35KernelTmaWarpSpecializedCooperativeEEENS5_IJNSA_ILi128EEENSA_ILi64EEESI_EEEaNS5_IJlSD_lEEEaSK_NS4_8TiledMMAINS4_8MMA_AtomIJNS4_4SM904GMMA26MMA_64x64x32_S32S8S8_SS_TNEEEENS4_6LayoutINS5_IJSB_SD_SD_EEENS5_IJSD_NSA_ILi0EEEST_EEEEENS5_IJNS4_10UnderscoreESW_SW_EEEEENS4_23SM90_TMA_LOAD_MULTICASTENS4_14ComposedLayoutINS4_7SwizzleILi2ELi4ELi3EEENS4_18smem_ptr_flag_bitsILi8EEENSR_INS5_IJNSA_ILi8EEESI_EEENS5_IJSI_SD_EEEEEEEvNS4_8identityESZ_S19_vS1A_EENS_8epilogue10collective6detail29Sm90TmaWarpSpecializedAdapterINS1D_15DefaultEpilogueIaSK_SK_NS1C_6thread17LinearCombinationIaLi1EiiLNS1H_9ScaleType4KindE0ELNS_15FloatRoundStyleE2EaEENS1_15EpilogueDefaultEEEEEvvEEEEvNT_6ParamsE --------------------------
	.section	.nv.shared._ZN7cutlass13device_kernelINS_4gemm6kernel13GemmUniversalIN4cute5tupleIJiiiiEEENS1_10collective13CollectiveMmaINS1_34MainloopSm90TmaGmmaWarpSpecializedILi18ENS5_IJNS4_1CILi2EEENSA_ILi4EEENSA_ILi1EEEEEENS1_35KernelTmaWarpSpecializedCooperativeEEENS5_IJNSA_ILi128EEENSA_ILi64EEESI_EEEaNS5_IJlSD_lEEEaSK_NS4_8TiledMMAINS4_8MMA_AtomIJNS4_4SM904GMMA26MMA_64x64x32_S32S8S8_SS_TNEEEENS4_6LayoutINS5_IJSB_SD_SD_EEENS5_IJSD_NSA_ILi0EEEST_EEEEENS5_IJNS4_10UnderscoreESW_SW_EEEEENS4_23SM90_TMA_LOAD_MULTICASTENS4_14ComposedLayoutINS4_7SwizzleILi2ELi4ELi3EEENS4_18smem_ptr_flag_bitsILi8EEENSR_INS5_IJNSA_ILi8EEESI_EEENS5_IJSI_SD_EEEEEEEvNS4_8identityESZ_S19_vS1A_EENS_8epilogue10collective6detail29Sm90TmaWarpSpecializedAdapterINS1D_15DefaultEpilogueIaSK_SK_NS1C_6thread17LinearCombinationIaLi1EiiLNS1H_9ScaleType4KindE0ELNS_15FloatRoundStyleE2EaEENS1_15EpilogueDefaultEEEEEvvEEEEvNT_6ParamsE,"aw",@nobits
	.sectionflags	@""
	.align	16
	.zero		1024


//--------------------- .nv.shared.reserved.0     --------------------------
	.section	.nv.shared.reserved.0,"aw",@nobits
	.weak		__nv_reservedSMEM_offset_0_alias
	.size		__nv_reservedSMEM_offset_0_alias, 0, 0
	.other		__nv_reservedSMEM_offset_0_alias,@"STO_CUDA_RESERVED_SHARED STV_DEFAULT"
__nv_reservedSMEM_offset_0_alias:
	.zero		0


//--------------------- .nv.global                --------------------------
	.section	.nv.global,"aw",@nobits
.nv.global:
	.type		_ZN40_INTERNAL_762e581b_4_k_cu_34ea3eed_200004cute1_E,@object
	.size		_ZN40_INTERNAL_762e581b_4_k_cu_34ea3eed_200004cute1_E,(_ZN40_INTERNAL_762e581b_4_k_cu_34ea3eed_200004cuda3std3__45__cpo6cbeginE - _ZN40_INTERNAL_762e581b_4_k_cu_34ea3eed_200004cute1_E)
_ZN40_INTERNAL_762e581b_4_k_cu_34ea3eed_200004cute1_E:
	.zero		1
	.type		_ZN40_INTERNAL_762e581b_4_k_cu_34ea3eed_200004cuda3std3__45__cpo6cbeginE,@object
	.size		_ZN40_INTERNAL_762e581b_4_k_cu_34ea3eed_200004cuda3std3__45__cpo6cbeginE,(_ZN40_INTERNAL_762e581b_4_k_cu_34ea3eed_200004cuda3std3__48in_placeE - _ZN40_INTERNAL_762e581b_4_k_cu_34ea3eed_200004cuda3std3__45__cpo6cbeginE)
_ZN40_INTERNAL_762e581b_4_k_cu_34ea3eed_200004cuda3std3__45__cpo6cbeginE:
	.zero		1
	.type		_ZN40_INTERNAL_762e581b_4_k_cu_34ea3eed_200004cuda3std3__48in_placeE,@object
	.size		_ZN40_INTERNAL_762e581b_4_k_cu_34ea3eed_200004cuda3std3__48in_placeE,(_ZN40_INTERNAL_762e581b_4_k_cu_34ea3eed_200004cuda3std6ranges3__45__cpo9iter_moveE - _ZN40_INTERNAL_762e581b_4_k_cu_34ea3eed_200004cuda3std3__48in_placeE)
_ZN40_INTERNAL_762e581b_4_k_cu_34ea3eed_200004cuda3std3__48in_placeE:
	.zero		1
	.type		_ZN40_INTERNAL_762e581b_4_k_cu_34ea3eed_200004cuda3std6ranges3__45__cpo9iter_moveE,@object
	.size		_ZN40_INTERNAL_762e581b_4_k_cu_34ea3eed_200004cuda3std6ranges3__45__cpo9iter_moveE,(_ZN40_INTERNAL_762e581b_4_k_cu_34ea3eed_200004cuda3std3__45__cpo5beginE - _ZN40_INTERNAL_762e581b_4_k_cu_34ea3eed_200004cuda3std6ranges3__45__cpo9iter_moveE)
_ZN40_INTERNAL_762e581b_4_k_cu_34ea3eed_200004cuda3std6ranges3__45__cpo9iter_moveE:
	.zero		1
	.type		_ZN40_INTERNAL_762e581b_4_k_cu_34ea3eed_200004cuda3std3__45__cpo5beginE,@object
	.size		_ZN40_INTERNAL_762e581b_4_k_cu_34ea3eed_200004cuda3std3__45__cpo5beginE,(_ZN40_INTERNAL_762e581b_4_k_cu_34ea3eed_200004cuda3std3__442_GLOBAL__N__762e581b_4_k_cu_34ea3eed_200006ignoreE - _ZN40_INTERNAL_762e581b_4_k_cu_34ea3eed_200004cuda3std3__45__cpo5beginE)
_ZN40_INTERNAL_762e581b_4_k_cu_34ea3eed_200004cuda3std3__45__cpo5beginE:
	.zero		1
	.type		_ZN40_INTERNAL_762e581b_4_k_cu_34ea3eed_200004cuda3std3__442_GLOBAL__N__762e581b_4_k_cu_34ea3eed_200006ignoreE,@object
	.size		_ZN40_INTERNAL_762e581b_4_k_cu_34ea3eed_200004cuda3std3__442_GLOBAL__N__762e581b_4_k_cu_34ea3eed_200006ignoreE,(_ZN40_INTERNAL_762e581b_4_k_cu_34ea3eed_200004cute7productE - _ZN40_INTERNAL_762e581b_4_k_cu_34ea3eed_200004cuda3std3__442_GLOBAL__N__762e581b_4_k_cu_34ea3eed_200006ignoreE)
_ZN40_INTERNAL_762e581b_4_k_cu_34ea3eed_200004cuda3std3__442_GLOBAL__N__762e581b_4_k_cu_34ea3eed_200006ignoreE:
	.zero		1
	.type		_ZN40_INTERNAL_762e581b_4_k_cu_34ea3eed_200004cute7productE,@object
	.size		_ZN40_INTERNAL_762e581b_4_k_cu_34ea3eed_200004cute7productE,(_ZN40_INTERNAL_762e581b_4_k_cu_34ea3eed_200004cuda3std3__45__cpo3endE - _ZN40_INTERNAL_762e581b_4_k_cu_34ea3eed_200004cute7productE)
_ZN40_INTERNAL_762e581b_4_k_cu_34ea3eed_200004cute7productE:
	.zero		1
	.type		_ZN40_INTERNAL_762e581b_4_k_cu_34ea3eed_200004cuda3std3__45__cpo3endE,@object
	.size		_ZN40_INTERNAL_762e581b_4_k_cu_34ea3eed_200004cuda3std3__45__cpo3endE,(_ZN40_INTERNAL_762e581b_4_k_cu_34ea3eed_200004cuda3std3__419piecewise_constructE - _ZN40_INTERNAL_762e581b_4_k_cu_34ea3eed_200004cuda3std3__45__cpo3endE)
_ZN40_INTERNAL_762e581b_4_k_cu_34ea3eed_200004cuda3std3__45__cpo3endE:
	.zero		1
	.type		_ZN40_INTERNAL_762e581b_4_k_cu_34ea3eed_200004cuda3std3__419piecewise_constructE,@object
	.size		_ZN40_INTERNAL_762e581b_4_k_cu_34ea3eed_200004cuda3std3__419piecewise_constructE,(_ZN40_INTERNAL_762e581b_4_k_cu_34ea3eed_200004cuda3std3__45__cpo4cendE - _ZN40_INTERNAL_762e581b_4_k_cu_34ea3eed_200004cuda3std3__419piecewise_constructE)
_ZN40_INTERNAL_762e581b_4_k_cu_34ea3eed_200004cuda3std3__419piecewise_constructE:
	.zero		1
	.type		_ZN40_INTERNAL_762e581b_4_k_cu_34ea3eed_200004cuda3std3__45__cpo4cendE,@object
	.size		_ZN40_INTERNAL_762e581b_4_k_cu_34ea3eed_200004cuda3std3__45__cpo4cendE,(_ZN40_INTERNAL_762e581b_4_k_cu_34ea3eed_200004cuda3std6ranges3__45__cpo4swapE - _ZN40_INTERNAL_762e581b_4_k_cu_34ea3eed_200004cuda3std3__45__cpo4cendE)
_ZN40_INTERNAL_762e581b_4_k_cu_34ea3eed_200004cuda3std3__45__cpo4cendE:
	.zero		1
	.type		_ZN40_INTERNAL_762e581b_4_k_cu_34ea3eed_200004cuda3std6ranges3__45__cpo4swapE,@object
	.size		_ZN40_INTERNAL_762e581b_4_k_cu_34ea3eed_200004cuda3std6ranges3__45__cpo4swapE,(.L_8 - _ZN40_INTERNAL_762e581b_4_k_cu_34ea3eed_200004cuda3std6ranges3__45__cpo4swapE)
_ZN40_INTERNAL_762e581b_4_k_cu_34ea3eed_200004cuda3std6ranges3__45__cpo4swapE:
	.zero		1
.L_8:


//--------------------- .nv.constant0._ZN7cutlass13device_kernelINS_4gemm6kernel13GemmUniversalIN4cute5tupleIJiiiiEEENS1_10collective13CollectiveMmaINS1_34MainloopSm90TmaGmmaWarpSpecializedILi18ENS5_IJNS4_1CILi2EEENSA_ILi4EEENSA_ILi1EEEEEENS1_35KernelTmaWarpSpecializedCooperativeEEENS5_IJNSA_ILi128EEENSA_ILi64EEESI_EEEaNS5_IJlSD_lEEEaSK_NS4_8TiledMMAINS4_8MMA_AtomIJNS4_4SM904GMMA26MMA_64x64x32_S32S8S8_SS_TNEEEENS4_6LayoutINS5_IJSB_SD_SD_EEENS5_IJSD_NSA_ILi0EEEST_EEEEENS5_IJNS4_10UnderscoreESW_SW_EEEEENS4_23SM90_TMA_LOAD_MULTICASTENS4_14ComposedLayoutINS4_7SwizzleILi2ELi4ELi3EEENS4_18smem_ptr_flag_bitsILi8EEENSR_INS5_IJNSA_ILi8EEESI_EEENS5_IJSI_SD_EEEEEEEvNS4_8identityESZ_S19_vS1A_EENS_8epilogue10collective6detail29Sm90TmaWarpSpecializedAdapterINS1D_15DefaultEpilogueIaSK_SK_NS1C_6thread17LinearCombinationIaLi1EiiLNS1H_9ScaleType4KindE0ELNS_15FloatRoundStyleE2EaEENS1_15EpilogueDefaultEEEEEvvEEEEvNT_6ParamsE --------------------------
	.section	.nv.constant0._ZN7cutlass13device_kernelINS_4gemm6kernel13GemmUniversalIN4cute5tupleIJiiiiEEENS1_10collective13CollectiveMmaINS1_34MainloopSm90TmaGmmaWarpSpecializedILi18ENS5_IJNS4_1CILi2EEENSA_ILi4EEENSA_ILi1EEEEEENS1_35KernelTmaWarpSpecializedCooperativeEEENS5_IJNSA_ILi128EEENSA_ILi64EEESI_EEEaNS5_IJlSD_lEEEaSK_NS4_8TiledMMAINS4_8MMA_AtomIJNS4_4SM904GMMA26MMA_64x64x32_S32S8S8_SS_TNEEEENS4_6LayoutINS5_IJSB_SD_SD_EEENS5_IJSD_NSA_ILi0EEEST_EEEEENS5_IJNS4_10UnderscoreESW_SW_EEEEENS4_23SM90_TMA_LOAD_MULTICASTENS4_14ComposedLayoutINS4_7SwizzleILi2ELi4ELi3EEENS4_18smem_ptr_flag_bitsILi8EEENSR_INS5_IJNSA_ILi8EEESI_EEENS5_IJSI_SD_EEEEEEEvNS4_8identityESZ_S19_vS1A_EENS_8epilogue10collective6detail29Sm90TmaWarpSpecializedAdapterINS1D_15DefaultEpilogueIaSK_SK_NS1C_6thread17LinearCombinationIaLi1EiiLNS1H_9ScaleType4KindE0ELNS_15FloatRoundStyleE2EaEENS1_15EpilogueDefaultEEEEEvvEEEEvNT_6ParamsE,"a",@progbits
	.sectionflags	@""
	.align	4
.nv.constant0._ZN7cutlass13device_kernelINS_4gemm6kernel13GemmUniversalIN4cute5tupleIJiiiiEEENS1_10collective13CollectiveMmaINS1_34MainloopSm90TmaGmmaWarpSpecializedILi18ENS5_IJNS4_1CILi2EEENSA_ILi4EEENSA_ILi1EEEEEENS1_35KernelTmaWarpSpecializedCooperativeEEENS5_IJNSA_ILi128EEENSA_ILi64EEESI_EEEaNS5_IJlSD_lEEEaSK_NS4_8TiledMMAINS4_8MMA_AtomIJNS4_4SM904GMMA26MMA_64x64x32_S32S8S8_SS_TNEEEENS4_6LayoutINS5_IJSB_SD_SD_EEENS5_IJSD_NSA_ILi0EEEST_EEEEENS5_IJNS4_10UnderscoreESW_SW_EEEEENS4_23SM90_TMA_LOAD_MULTICASTENS4_14ComposedLayoutINS4_7SwizzleILi2ELi4ELi3EEENS4_18smem_ptr_flag_bitsILi8EEENSR_INS5_IJNSA_ILi8EEESI_EEENS5_IJSI_SD_EEEEEEEvNS4_8identityESZ_S19_vS1A_EENS_8epilogue10collective6detail29Sm90TmaWarpSpecializedAdapterINS1D_15DefaultEpilogueIaSK_SK_NS1C_6thread17LinearCombinationIaLi1EiiLNS1H_9ScaleType4KindE0ELNS_15FloatRoundStyleE2EaEENS1_15EpilogueDefaultEEEEEvvEEEEvNT_6ParamsE:
	.zero		1664


//--------------------- SYMBOLS --------------------------

	.type		.nv.reservedSmem.offset0,@object
	.size		.nv.reservedSmem.offset0,0x4
	.type		__assertfail,@function
